//
// Generated by NVIDIA NVVM Compiler
//
// Compiler Build ID: CL-36424714
// Cuda compilation tools, release 13.0, V13.0.88
// Based on NVVM 20.0.0
//

.version 9.0
.target sm_100
.address_size 64

	// .globl	_Z15BlackScholesGPUP6float2S0_S0_S0_S0_ffi

.visible .entry _Z15BlackScholesGPUP6float2S0_S0_S0_S0_ffi(
	.param .u64 .ptr .align 1 _Z15BlackScholesGPUP6float2S0_S0_S0_S0_ffi_param_0,
	.param .u64 .ptr .align 1 _Z15BlackScholesGPUP6float2S0_S0_S0_S0_ffi_param_1,
	.param .u64 .ptr .align 1 _Z15BlackScholesGPUP6float2S0_S0_S0_S0_ffi_param_2,
	.param .u64 .ptr .align 1 _Z15BlackScholesGPUP6float2S0_S0_S0_S0_ffi_param_3,
	.param .u64 .ptr .align 1 _Z15BlackScholesGPUP6float2S0_S0_S0_S0_ffi_param_4,
	.param .f32 _Z15BlackScholesGPUP6float2S0_S0_S0_S0_ffi_param_5,
	.param .f32 _Z15BlackScholesGPUP6float2S0_S0_S0_S0_ffi_param_6,
	.param .u32 _Z15BlackScholesGPUP6float2S0_S0_S0_S0_ffi_param_7
)
.maxntid 128
{
	.reg .pred 	%p<24>;
	.reg .b32 	%r<99>;
	.reg .b32 	%f<31>;
	.reg .b64 	%rd<20>;
	.reg .b64 	%fd<252>;

	ld.param.u64 	%rd5, [_Z15BlackScholesGPUP6float2S0_S0_S0_S0_ffi_param_1];
	ld.param.u64 	%rd7, [_Z15BlackScholesGPUP6float2S0_S0_S0_S0_ffi_param_3];
	ld.param.u64 	%rd8, [_Z15BlackScholesGPUP6float2S0_S0_S0_S0_ffi_param_4];
	ld.param.f32 	%f11, [_Z15BlackScholesGPUP6float2S0_S0_S0_S0_ffi_param_5];
	ld.param.f32 	%f12, [_Z15BlackScholesGPUP6float2S0_S0_S0_S0_ffi_param_6];
	ld.param.u32 	%r20, [_Z15BlackScholesGPUP6float2S0_S0_S0_S0_ffi_param_7];
	mov.u32 	%r21, %ntid.x;
	mov.u32 	%r22, %ctaid.x;
	mov.u32 	%r23, %tid.x;
	mad.lo.s32 	%r1, %r21, %r22, %r23;
	shr.u32 	%r24, %r20, 31;
	add.s32 	%r25, %r20, %r24;
	shr.s32 	%r26, %r25, 1;
	setp.ge.s32 	%p1, %r1, %r26;
	@%p1 bra 	$L__BB0_20;
	ld.param.u64 	%rd19, [_Z15BlackScholesGPUP6float2S0_S0_S0_S0_ffi_param_2];
	cvta.to.global.u64 	%rd9, %rd19;
	cvta.to.global.u64 	%rd10, %rd7;
	cvta.to.global.u64 	%rd11, %rd8;
	mul.wide.s32 	%rd12, %r1, 8;
	add.s64 	%rd1, %rd9, %rd12;
	ld.global.nc.f32 	%f1, [%rd1];
	add.s64 	%rd2, %rd10, %rd12;
	ld.global.nc.f32 	%f2, [%rd2];
	add.s64 	%rd3, %rd11, %rd12;
	ld.global.nc.f32 	%f13, [%rd3];
	cvt.f64.f32 	%fd1, %f13;
	cvt.f64.f32 	%fd2, %f11;
	cvt.f64.f32 	%fd3, %f12;
	rsqrt.approx.f64 	%fd51, %fd1;
	rcp.rn.f64 	%fd52, %fd51;
	div.rn.f32 	%f14, %f1, %f2;
	lg2.approx.f32 	%f15, %f14;
	mul.f32 	%f16, %f15, 0f3F317218;
	cvt.f64.f32 	%fd53, %f16;
	mul.f64 	%fd54, %fd3, 0d3FE0000000000000;
	fma.rn.f64 	%fd4, %fd54, %fd3, %fd2;
	fma.rn.f64 	%fd55, %fd4, %fd1, %fd53;
	mul.f64 	%fd56, %fd52, %fd3;
	div.rn.f64 	%fd5, %fd55, %fd56;
	sub.f64 	%fd6, %fd5, %fd56;
	abs.f64 	%fd57, %fd5;
	fma.rn.f64 	%fd7, %fd57, 0d3FCDA67120000000, 0d3FF0000000000000;
	mul.f64 	%fd58, %fd5, 0dBFE0000000000000;
	mul.f64 	%fd8, %fd5, %fd58;
	fma.rn.f64 	%fd59, %fd8, 0d3FF71547652B82FE, 0d4338000000000000;
	{
	.reg .b32 %temp; 
	mov.b64 	{%r2, %temp}, %fd59;
	}
	mov.f64 	%fd60, 0dC338000000000000;
	add.rn.f64 	%fd61, %fd59, %fd60;
	fma.rn.f64 	%fd62, %fd61, 0dBFE62E42FEFA39EF, %fd8;
	fma.rn.f64 	%fd63, %fd61, 0dBC7ABC9E3B39803F, %fd62;
	fma.rn.f64 	%fd64, %fd63, 0d3E5ADE1569CE2BDF, 0d3E928AF3FCA213EA;
	fma.rn.f64 	%fd65, %fd64, %fd63, 0d3EC71DEE62401315;
	fma.rn.f64 	%fd66, %fd65, %fd63, 0d3EFA01997C89EB71;
	fma.rn.f64 	%fd67, %fd66, %fd63, 0d3F2A01A014761F65;
	fma.rn.f64 	%fd68, %fd67, %fd63, 0d3F56C16C1852B7AF;
	fma.rn.f64 	%fd69, %fd68, %fd63, 0d3F81111111122322;
	fma.rn.f64 	%fd70, %fd69, %fd63, 0d3FA55555555502A1;
	fma.rn.f64 	%fd71, %fd70, %fd63, 0d3FC5555555555511;
	fma.rn.f64 	%fd72, %fd71, %fd63, 0d3FE000000000000B;
	fma.rn.f64 	%fd73, %fd72, %fd63, 0d3FF0000000000000;
	fma.rn.f64 	%fd74, %fd73, %fd63, 0d3FF0000000000000;
	{
	.reg .b32 %temp; 
	mov.b64 	{%r3, %temp}, %fd74;
	}
	{
	.reg .b32 %temp; 
	mov.b64 	{%temp, %r4}, %fd74;
	}
	shl.b32 	%r27, %r2, 20;
	add.s32 	%r28, %r27, %r4;
	mov.b64 	%fd246, {%r3, %r28};
	{
	.reg .b32 %temp; 
	mov.b64 	{%temp, %r29}, %fd8;
	}
	mov.b32 	%f17, %r29;
	abs.f32 	%f3, %f17;
	setp.lt.f32 	%p2, %f3, 0f4086232B;
	@%p2 bra 	$L__BB0_4;
	setp.lt.f64 	%p3, %fd8, 0d0000000000000000;
	add.f64 	%fd75, %fd8, 0d7FF0000000000000;
	selp.f64 	%fd246, 0d0000000000000000, %fd75, %p3;
	setp.geu.f32 	%p4, %f3, 0f40874800;
	@%p4 bra 	$L__BB0_4;
	shr.u32 	%r30, %r2, 31;
	add.s32 	%r31, %r2, %r30;
	shr.s32 	%r32, %r31, 1;
	shl.b32 	%r33, %r32, 20;
	add.s32 	%r34, %r4, %r33;
	mov.b64 	%fd76, {%r3, %r34};
	sub.s32 	%r35, %r2, %r32;
	shl.b32 	%r36, %r35, 20;
	add.s32 	%r37, %r36, 1072693248;
	mov.b32 	%r38, 0;
	mov.b64 	%fd77, {%r38, %r37};
	mul.f64 	%fd246, %fd77, %fd76;
$L__BB0_4:
	rcp.rn.f64 	%fd78, %fd7;
	mul.f64 	%fd79, %fd246, 0d3FD9884540000000;
	fma.rn.f64 	%fd80, %fd78, 0d3FF548CDE0000000, 0dBFFD23DD40000000;
	fma.rn.f64 	%fd81, %fd78, %fd80, 0d3FFC80EF00000000;
	fma.rn.f64 	%fd82, %fd78, %fd81, 0dBFD6D1F0E0000000;
	fma.rn.f64 	%fd83, %fd78, %fd82, 0d3FD470BF40000000;
	mul.f64 	%fd84, %fd78, %fd83;
	mul.f64 	%fd85, %fd84, %fd79;
	setp.gt.f64 	%p5, %fd5, 0d0000000000000000;
	mov.f64 	%fd86, 0d3FF0000000000000;
	sub.f64 	%fd87, %fd86, %fd85;
	selp.f64 	%fd13, %fd87, %fd85, %p5;
	abs.f64 	%fd88, %fd6;
	fma.rn.f64 	%fd14, %fd88, 0d3FCDA67120000000, 0d3FF0000000000000;
	mul.f64 	%fd89, %fd6, 0dBFE0000000000000;
	mul.f64 	%fd15, %fd6, %fd89;
	fma.rn.f64 	%fd90, %fd15, 0d3FF71547652B82FE, 0d4338000000000000;
	{
	.reg .b32 %temp; 
	mov.b64 	{%r5, %temp}, %fd90;
	}
	mov.f64 	%fd91, 0dC338000000000000;
	add.rn.f64 	%fd92, %fd90, %fd91;
	fma.rn.f64 	%fd93, %fd92, 0dBFE62E42FEFA39EF, %fd15;
	fma.rn.f64 	%fd94, %fd92, 0dBC7ABC9E3B39803F, %fd93;
	fma.rn.f64 	%fd95, %fd94, 0d3E5ADE1569CE2BDF, 0d3E928AF3FCA213EA;
	fma.rn.f64 	%fd96, %fd95, %fd94, 0d3EC71DEE62401315;
	fma.rn.f64 	%fd97, %fd96, %fd94, 0d3EFA01997C89EB71;
	fma.rn.f64 	%fd98, %fd97, %fd94, 0d3F2A01A014761F65;
	fma.rn.f64 	%fd99, %fd98, %fd94, 0d3F56C16C1852B7AF;
	fma.rn.f64 	%fd100, %fd99, %fd94, 0d3F81111111122322;
	fma.rn.f64 	%fd101, %fd100, %fd94, 0d3FA55555555502A1;
	fma.rn.f64 	%fd102, %fd101, %fd94, 0d3FC5555555555511;
	fma.rn.f64 	%fd103, %fd102, %fd94, 0d3FE000000000000B;
	fma.rn.f64 	%fd104, %fd103, %fd94, 0d3FF0000000000000;
	fma.rn.f64 	%fd105, %fd104, %fd94, 0d3FF0000000000000;
	{
	.reg .b32 %temp; 
	mov.b64 	{%r6, %temp}, %fd105;
	}
	{
	.reg .b32 %temp; 
	mov.b64 	{%temp, %r7}, %fd105;
	}
	shl.b32 	%r39, %r5, 20;
	add.s32 	%r40, %r39, %r7;
	mov.b64 	%fd247, {%r6, %r40};
	{
	.reg .b32 %temp; 
	mov.b64 	{%temp, %r41}, %fd15;
	}
	mov.b32 	%f18, %r41;
	abs.f32 	%f4, %f18;
	setp.lt.f32 	%p6, %f4, 0f4086232B;
	@%p6 bra 	$L__BB0_7;
	setp.lt.f64 	%p7, %fd15, 0d0000000000000000;
	add.f64 	%fd106, %fd15, 0d7FF0000000000000;
	selp.f64 	%fd247, 0d0000000000000000, %fd106, %p7;
	setp.geu.f32 	%p8, %f4, 0f40874800;
	@%p8 bra 	$L__BB0_7;
	shr.u32 	%r42, %r5, 31;
	add.s32 	%r43, %r5, %r42;
	shr.s32 	%r44, %r43, 1;
	shl.b32 	%r45, %r44, 20;
	add.s32 	%r46, %r7, %r45;
	mov.b64 	%fd107, {%r6, %r46};
	sub.s32 	%r47, %r5, %r44;
	shl.b32 	%r48, %r47, 20;
	add.s32 	%r49, %r48, 1072693248;
	mov.b32 	%r50, 0;
	mov.b64 	%fd108, {%r50, %r49};
	mul.f64 	%fd247, %fd108, %fd107;
$L__BB0_7:
	rcp.rn.f64 	%fd109, %fd14;
	mul.f64 	%fd110, %fd247, 0d3FD9884540000000;
	fma.rn.f64 	%fd111, %fd109, 0d3FF548CDE0000000, 0dBFFD23DD40000000;
	fma.rn.f64 	%fd112, %fd109, %fd111, 0d3FFC80EF00000000;
	fma.rn.f64 	%fd113, %fd109, %fd112, 0dBFD6D1F0E0000000;
	fma.rn.f64 	%fd114, %fd109, %fd113, 0d3FD470BF40000000;
	mul.f64 	%fd115, %fd109, %fd114;
	mul.f64 	%fd116, %fd115, %fd110;
	setp.gt.f64 	%p9, %fd6, 0d0000000000000000;
	mov.f64 	%fd117, 0d3FF0000000000000;
	sub.f64 	%fd118, %fd117, %fd116;
	selp.f64 	%fd20, %fd118, %fd116, %p9;
	neg.f64 	%fd21, %fd2;
	mul.f64 	%fd22, %fd21, %fd1;
	fma.rn.f64 	%fd119, %fd22, 0d3FF71547652B82FE, 0d4338000000000000;
	{
	.reg .b32 %temp; 
	mov.b64 	{%r8, %temp}, %fd119;
	}
	mov.f64 	%fd120, 0dC338000000000000;
	add.rn.f64 	%fd121, %fd119, %fd120;
	fma.rn.f64 	%fd122, %fd121, 0dBFE62E42FEFA39EF, %fd22;
	fma.rn.f64 	%fd123, %fd121, 0dBC7ABC9E3B39803F, %fd122;
	fma.rn.f64 	%fd124, %fd123, 0d3E5ADE1569CE2BDF, 0d3E928AF3FCA213EA;
	fma.rn.f64 	%fd125, %fd124, %fd123, 0d3EC71DEE62401315;
	fma.rn.f64 	%fd126, %fd125, %fd123, 0d3EFA01997C89EB71;
	fma.rn.f64 	%fd127, %fd126, %fd123, 0d3F2A01A014761F65;
	fma.rn.f64 	%fd128, %fd127, %fd123, 0d3F56C16C1852B7AF;
	fma.rn.f64 	%fd129, %fd128, %fd123, 0d3F81111111122322;
	fma.rn.f64 	%fd130, %fd129, %fd123, 0d3FA55555555502A1;
	fma.rn.f64 	%fd131, %fd130, %fd123, 0d3FC5555555555511;
	fma.rn.f64 	%fd132, %fd131, %fd123, 0d3FE000000000000B;
	fma.rn.f64 	%fd133, %fd132, %fd123, 0d3FF0000000000000;
	fma.rn.f64 	%fd134, %fd133, %fd123, 0d3FF0000000000000;
	{
	.reg .b32 %temp; 
	mov.b64 	{%r9, %temp}, %fd134;
	}
	{
	.reg .b32 %temp; 
	mov.b64 	{%temp, %r10}, %fd134;
	}
	shl.b32 	%r51, %r8, 20;
	add.s32 	%r52, %r51, %r10;
	mov.b64 	%fd248, {%r9, %r52};
	{
	.reg .b32 %temp; 
	mov.b64 	{%temp, %r53}, %fd22;
	}
	mov.b32 	%f19, %r53;
	abs.f32 	%f5, %f19;
	setp.lt.f32 	%p10, %f5, 0f4086232B;
	@%p10 bra 	$L__BB0_10;
	setp.lt.f64 	%p11, %fd22, 0d0000000000000000;
	add.f64 	%fd135, %fd22, 0d7FF0000000000000;
	selp.f64 	%fd248, 0d0000000000000000, %fd135, %p11;
	setp.geu.f32 	%p12, %f5, 0f40874800;
	@%p12 bra 	$L__BB0_10;
	shr.u32 	%r54, %r8, 31;
	add.s32 	%r55, %r8, %r54;
	shr.s32 	%r56, %r55, 1;
	shl.b32 	%r57, %r56, 20;
	add.s32 	%r58, %r10, %r57;
	mov.b64 	%fd136, {%r9, %r58};
	sub.s32 	%r59, %r8, %r56;
	shl.b32 	%r60, %r59, 20;
	add.s32 	%r61, %r60, 1072693248;
	mov.b32 	%r62, 0;
	mov.b64 	%fd137, {%r62, %r61};
	mul.f64 	%fd248, %fd137, %fd136;
$L__BB0_10:
	cvt.f64.f32 	%fd138, %f1;
	mul.f64 	%fd139, %fd13, %fd138;
	cvt.f64.f32 	%fd140, %f2;
	mul.f64 	%fd141, %fd248, %fd140;
	mul.f64 	%fd142, %fd20, %fd141;
	sub.f64 	%fd27, %fd139, %fd142;
	mov.f64 	%fd143, 0d3FF0000000000000;
	sub.f64 	%fd144, %fd143, %fd20;
	mul.f64 	%fd145, %fd144, %fd141;
	sub.f64 	%fd146, %fd143, %fd13;
	mul.f64 	%fd147, %fd146, %fd138;
	sub.f64 	%fd28, %fd145, %fd147;
	ld.global.nc.f32 	%f6, [%rd1+4];
	ld.global.nc.f32 	%f7, [%rd2+4];
	ld.global.nc.f32 	%f20, [%rd3+4];
	cvt.f64.f32 	%fd29, %f20;
	rsqrt.approx.f64 	%fd148, %fd29;
	rcp.rn.f64 	%fd149, %fd148;
	div.rn.f32 	%f21, %f6, %f7;
	lg2.approx.f32 	%f22, %f21;
	mul.f32 	%f23, %f22, 0f3F317218;
	cvt.f64.f32 	%fd150, %f23;
	fma.rn.f64 	%fd151, %fd4, %fd29, %fd150;
	mul.f64 	%fd152, %fd149, %fd3;
	div.rn.f64 	%fd30, %fd151, %fd152;
	sub.f64 	%fd31, %fd30, %fd152;
	abs.f64 	%fd153, %fd30;
	fma.rn.f64 	%fd32, %fd153, 0d3FCDA67120000000, 0d3FF0000000000000;
	mul.f64 	%fd154, %fd30, 0dBFE0000000000000;
	mul.f64 	%fd33, %fd30, %fd154;
	fma.rn.f64 	%fd155, %fd33, 0d3FF71547652B82FE, 0d4338000000000000;
	{
	.reg .b32 %temp; 
	mov.b64 	{%r11, %temp}, %fd155;
	}
	mov.f64 	%fd156, 0dC338000000000000;
	add.rn.f64 	%fd157, %fd155, %fd156;
	fma.rn.f64 	%fd158, %fd157, 0dBFE62E42FEFA39EF, %fd33;
	fma.rn.f64 	%fd159, %fd157, 0dBC7ABC9E3B39803F, %fd158;
	fma.rn.f64 	%fd160, %fd159, 0d3E5ADE1569CE2BDF, 0d3E928AF3FCA213EA;
	fma.rn.f64 	%fd161, %fd160, %fd159, 0d3EC71DEE62401315;
	fma.rn.f64 	%fd162, %fd161, %fd159, 0d3EFA01997C89EB71;
	fma.rn.f64 	%fd163, %fd162, %fd159, 0d3F2A01A014761F65;
	fma.rn.f64 	%fd164, %fd163, %fd159, 0d3F56C16C1852B7AF;
	fma.rn.f64 	%fd165, %fd164, %fd159, 0d3F81111111122322;
	fma.rn.f64 	%fd166, %fd165, %fd159, 0d3FA55555555502A1;
	fma.rn.f64 	%fd167, %fd166, %fd159, 0d3FC5555555555511;
	fma.rn.f64 	%fd168, %fd167, %fd159, 0d3FE000000000000B;
	fma.rn.f64 	%fd169, %fd168, %fd159, 0d3FF0000000000000;
	fma.rn.f64 	%fd170, %fd169, %fd159, 0d3FF0000000000000;
	{
	.reg .b32 %temp; 
	mov.b64 	{%r12, %temp}, %fd170;
	}
	{
	.reg .b32 %temp; 
	mov.b64 	{%temp, %r13}, %fd170;
	}
	shl.b32 	%r63, %r11, 20;
	add.s32 	%r64, %r63, %r13;
	mov.b64 	%fd249, {%r12, %r64};
	{
	.reg .b32 %temp; 
	mov.b64 	{%temp, %r65}, %fd33;
	}
	mov.b32 	%f24, %r65;
	abs.f32 	%f8, %f24;
	setp.lt.f32 	%p13, %f8, 0f4086232B;
	@%p13 bra 	$L__BB0_13;
	setp.lt.f64 	%p14, %fd33, 0d0000000000000000;
	add.f64 	%fd171, %fd33, 0d7FF0000000000000;
	selp.f64 	%fd249, 0d0000000000000000, %fd171, %p14;
	setp.geu.f32 	%p15, %f8, 0f40874800;
	@%p15 bra 	$L__BB0_13;
	shr.u32 	%r66, %r11, 31;
	add.s32 	%r67, %r11, %r66;
	shr.s32 	%r68, %r67, 1;
	shl.b32 	%r69, %r68, 20;
	add.s32 	%r70, %r13, %r69;
	mov.b64 	%fd172, {%r12, %r70};
	sub.s32 	%r71, %r11, %r68;
	shl.b32 	%r72, %r71, 20;
	add.s32 	%r73, %r72, 1072693248;
	mov.b32 	%r74, 0;
	mov.b64 	%fd173, {%r74, %r73};
	mul.f64 	%fd249, %fd173, %fd172;
$L__BB0_13:
	rcp.rn.f64 	%fd174, %fd32;
	mul.f64 	%fd175, %fd249, 0d3FD9884540000000;
	fma.rn.f64 	%fd176, %fd174, 0d3FF548CDE0000000, 0dBFFD23DD40000000;
	fma.rn.f64 	%fd177, %fd174, %fd176, 0d3FFC80EF00000000;
	fma.rn.f64 	%fd178, %fd174, %fd177, 0dBFD6D1F0E0000000;
	fma.rn.f64 	%fd179, %fd174, %fd178, 0d3FD470BF40000000;
	mul.f64 	%fd180, %fd174, %fd179;
	mul.f64 	%fd181, %fd180, %fd175;
	setp.gt.f64 	%p16, %fd30, 0d0000000000000000;
	mov.f64 	%fd182, 0d3FF0000000000000;
	sub.f64 	%fd183, %fd182, %fd181;
	selp.f64 	%fd38, %fd183, %fd181, %p16;
	abs.f64 	%fd184, %fd31;
	fma.rn.f64 	%fd39, %fd184, 0d3FCDA67120000000, 0d3FF0000000000000;
	mul.f64 	%fd185, %fd31, 0dBFE0000000000000;
	mul.f64 	%fd40, %fd31, %fd185;
	fma.rn.f64 	%fd186, %fd40, 0d3FF71547652B82FE, 0d4338000000000000;
	{
	.reg .b32 %temp; 
	mov.b64 	{%r14, %temp}, %fd186;
	}
	mov.f64 	%fd187, 0dC338000000000000;
	add.rn.f64 	%fd188, %fd186, %fd187;
	fma.rn.f64 	%fd189, %fd188, 0dBFE62E42FEFA39EF, %fd40;
	fma.rn.f64 	%fd190, %fd188, 0dBC7ABC9E3B39803F, %fd189;
	fma.rn.f64 	%fd191, %fd190, 0d3E5ADE1569CE2BDF, 0d3E928AF3FCA213EA;
	fma.rn.f64 	%fd192, %fd191, %fd190, 0d3EC71DEE62401315;
	fma.rn.f64 	%fd193, %fd192, %fd190, 0d3EFA01997C89EB71;
	fma.rn.f64 	%fd194, %fd193, %fd190, 0d3F2A01A014761F65;
	fma.rn.f64 	%fd195, %fd194, %fd190, 0d3F56C16C1852B7AF;
	fma.rn.f64 	%fd196, %fd195, %fd190, 0d3F81111111122322;
	fma.rn.f64 	%fd197, %fd196, %fd190, 0d3FA55555555502A1;
	fma.rn.f64 	%fd198, %fd197, %fd190, 0d3FC5555555555511;
	fma.rn.f64 	%fd199, %fd198, %fd190, 0d3FE000000000000B;
	fma.rn.f64 	%fd200, %fd199, %fd190, 0d3FF0000000000000;
	fma.rn.f64 	%fd201, %fd200, %fd190, 0d3FF0000000000000;
	{
	.reg .b32 %temp; 
	mov.b64 	{%r15, %temp}, %fd201;
	}
	{
	.reg .b32 %temp; 
	mov.b64 	{%temp, %r16}, %fd201;
	}
	shl.b32 	%r75, %r14, 20;
	add.s32 	%r76, %r75, %r16;
	mov.b64 	%fd250, {%r15, %r76};
	{
	.reg .b32 %temp; 
	mov.b64 	{%temp, %r77}, %fd40;
	}
	mov.b32 	%f25, %r77;
	abs.f32 	%f9, %f25;
	setp.lt.f32 	%p17, %f9, 0f4086232B;
	@%p17 bra 	$L__BB0_16;
	setp.lt.f64 	%p18, %fd40, 0d0000000000000000;
	add.f64 	%fd202, %fd40, 0d7FF0000000000000;
	selp.f64 	%fd250, 0d0000000000000000, %fd202, %p18;
	setp.geu.f32 	%p19, %f9, 0f40874800;
	@%p19 bra 	$L__BB0_16;
	shr.u32 	%r78, %r14, 31;
	add.s32 	%r79, %r14, %r78;
	shr.s32 	%r80, %r79, 1;
	shl.b32 	%r81, %r80, 20;
	add.s32 	%r82, %r16, %r81;
	mov.b64 	%fd203, {%r15, %r82};
	sub.s32 	%r83, %r14, %r80;
	shl.b32 	%r84, %r83, 20;
	add.s32 	%r85, %r84, 1072693248;
	mov.b32 	%r86, 0;
	mov.b64 	%fd204, {%r86, %r85};
	mul.f64 	%fd250, %fd204, %fd203;
$L__BB0_16:
	rcp.rn.f64 	%fd205, %fd39;
	mul.f64 	%fd206, %fd250, 0d3FD9884540000000;
	fma.rn.f64 	%fd207, %fd205, 0d3FF548CDE0000000, 0dBFFD23DD40000000;
	fma.rn.f64 	%fd208, %fd205, %fd207, 0d3FFC80EF00000000;
	fma.rn.f64 	%fd209, %fd205, %fd208, 0dBFD6D1F0E0000000;
	fma.rn.f64 	%fd210, %fd205, %fd209, 0d3FD470BF40000000;
	mul.f64 	%fd211, %fd205, %fd210;
	mul.f64 	%fd212, %fd211, %fd206;
	setp.gt.f64 	%p20, %fd31, 0d0000000000000000;
	mov.f64 	%fd213, 0d3FF0000000000000;
	sub.f64 	%fd214, %fd213, %fd212;
	selp.f64 	%fd45, %fd214, %fd212, %p20;
	mul.f64 	%fd46, %fd21, %fd29;
	fma.rn.f64 	%fd215, %fd46, 0d3FF71547652B82FE, 0d4338000000000000;
	{
	.reg .b32 %temp; 
	mov.b64 	{%r17, %temp}, %fd215;
	}
	mov.f64 	%fd216, 0dC338000000000000;
	add.rn.f64 	%fd217, %fd215, %fd216;
	fma.rn.f64 	%fd218, %fd217, 0dBFE62E42FEFA39EF, %fd46;
	fma.rn.f64 	%fd219, %fd217, 0dBC7ABC9E3B39803F, %fd218;
	fma.rn.f64 	%fd220, %fd219, 0d3E5ADE1569CE2BDF, 0d3E928AF3FCA213EA;
	fma.rn.f64 	%fd221, %fd220, %fd219, 0d3EC71DEE62401315;
	fma.rn.f64 	%fd222, %fd221, %fd219, 0d3EFA01997C89EB71;
	fma.rn.f64 	%fd223, %fd222, %fd219, 0d3F2A01A014761F65;
	fma.rn.f64 	%fd224, %fd223, %fd219, 0d3F56C16C1852B7AF;
	fma.rn.f64 	%fd225, %fd224, %fd219, 0d3F81111111122322;
	fma.rn.f64 	%fd226, %fd225, %fd219, 0d3FA55555555502A1;
	fma.rn.f64 	%fd227, %fd226, %fd219, 0d3FC5555555555511;
	fma.rn.f64 	%fd228, %fd227, %fd219, 0d3FE000000000000B;
	fma.rn.f64 	%fd229, %fd228, %fd219, 0d3FF0000000000000;
	fma.rn.f64 	%fd230, %fd229, %fd219, 0d3FF0000000000000;
	{
	.reg .b32 %temp; 
	mov.b64 	{%r18, %temp}, %fd230;
	}
	{
	.reg .b32 %temp; 
	mov.b64 	{%temp, %r19}, %fd230;
	}
	shl.b32 	%r87, %r17, 20;
	add.s32 	%r88, %r87, %r19;
	mov.b64 	%fd251, {%r18, %r88};
	{
	.reg .b32 %temp; 
	mov.b64 	{%temp, %r89}, %fd46;
	}
	mov.b32 	%f26, %r89;
	abs.f32 	%f10, %f26;
	setp.lt.f32 	%p21, %f10, 0f4086232B;
	@%p21 bra 	$L__BB0_19;
	setp.lt.f64 	%p22, %fd46, 0d0000000000000000;
	add.f64 	%fd231, %fd46, 0d7FF0000000000000;
	selp.f64 	%fd251, 0d0000000000000000, %fd231, %p22;
	setp.geu.f32 	%p23, %f10, 0f40874800;
	@%p23 bra 	$L__BB0_19;
	shr.u32 	%r90, %r17, 31;
	add.s32 	%r91, %r17, %r90;
	shr.s32 	%r92, %r91, 1;
	shl.b32 	%r93, %r92, 20;
	add.s32 	%r94, %r19, %r93;
	mov.b64 	%fd232, {%r18, %r94};
	sub.s32 	%r95, %r17, %r92;
	shl.b32 	%r96, %r95, 20;
	add.s32 	%r97, %r96, 1072693248;
	mov.b32 	%r98, 0;
	mov.b64 	%fd233, {%r98, %r97};
	mul.f64 	%fd251, %fd233, %fd232;
$L__BB0_19:
	ld.param.u64 	%rd18, [_Z15BlackScholesGPUP6float2S0_S0_S0_S0_ffi_param_0];
	cvt.f64.f32 	%fd234, %f6;
	mul.f64 	%fd235, %fd38, %fd234;
	cvt.f64.f32 	%fd236, %f7;
	mul.f64 	%fd237, %fd251, %fd236;
	mul.f64 	%fd238, %fd45, %fd237;
	sub.f64 	%fd239, %fd235, %fd238;
	mov.f64 	%fd240, 0d3FF0000000000000;
	sub.f64 	%fd241, %fd240, %fd45;
	mul.f64 	%fd242, %fd241, %fd237;
	sub.f64 	%fd243, %fd240, %fd38;
	mul.f64 	%fd244, %fd243, %fd234;
	sub.f64 	%fd245, %fd242, %fd244;
	cvt.rn.f32.f64 	%f27, %fd27;
	cvt.rn.f32.f64 	%f28, %fd239;
	cvta.to.global.u64 	%rd13, %rd18;
	mul.wide.s32 	%rd14, %r1, 8;
	add.s64 	%rd15, %rd13, %rd14;
	st.global.v2.f32 	[%rd15], {%f27, %f28};
	cvt.rn.f32.f64 	%f29, %fd28;
	cvt.rn.f32.f64 	%f30, %fd245;
	cvta.to.global.u64 	%rd16, %rd5;
	add.s64 	%rd17, %rd16, %rd14;
	st.global.v2.f32 	[%rd17], {%f29, %f30};
$L__BB0_20:
	ret;

}


// ===== COMPILED SASS (sm_100) =====

	.target	sm_100

	.elftype	@"ET_EXEC"


//--------------------- .note.nv.tkinfo           --------------------------
	.section	.note.nv.tkinfo,"",@"SHT_NOTE"
	.sectionflags	@"SHF_NOTE_NV_TKINFO"
	.tkinfo
        /*0018*/ 	.word	0x00000002
        /*0030*/ 	.string	""
        /*0030*/ 	.string	"ptxas"
        /*0030*/ 	.string	"Cuda compilation tools, release 13.0, V13.0.88"
        /*0030*/ 	.string	"Build cuda_13.0.r13.0/compiler.36424714_0"
        /*0030*/ 	.string	"-arch sm_100 -m 64 "



//--------------------- .note.nv.cuinfo           --------------------------
	.section	.note.nv.cuinfo,"",@"SHT_NOTE"
	.sectionflags	@"SHF_NOTE_NV_CUINFO"
        /*0018*/ 	.short	0x0002
        /*001a*/ 	.short	0x0064
        /*001c*/ 	.short	0x0082
	.zero		2


//--------------------- .nv.info                  --------------------------
	.section	.nv.info,"",@"SHT_CUDA_INFO"
	.align	4


	//----- nvinfo : EIATTR_REGCOUNT
	.align		4
        /*0000*/ 	.byte	0x04, 0x2f
        /*0002*/ 	.short	(.L_1 - .L_0)
	.align		4
.L_0:
        /*0004*/ 	.word	index@(_Z15BlackScholesGPUP6float2S0_S0_S0_S0_ffi)
        /*0008*/ 	.word	0x0000002a


	//----- nvinfo : EIATTR_FRAME_SIZE
	.align		4
.L_1:
        /*000c*/ 	.byte	0x04, 0x11
        /*000e*/ 	.short	(.L_3 - .L_2)
	.align		4
.L_2:
        /*0010*/ 	.word	index@($__internal_3_$__cuda_sm3x_div_rn_noftz_f32_slowpath)
        /*0014*/ 	.word	0x00000000


	//----- nvinfo : EIATTR_FRAME_SIZE
	.align		4
.L_3:
        /*0018*/ 	.byte	0x04, 0x11
        /*001a*/ 	.short	(.L_5 - .L_4)
	.align		4
.L_4:
        /*001c*/ 	.word	index@($__internal_2_$__cuda_sm20_drsqrt_f64_slowpath_v2)
        /*0020*/ 	.word	0x00000000


	//----- nvinfo : EIATTR_FRAME_SIZE
	.align		4
.L_5:
        /*0024*/ 	.byte	0x04, 0x11
        /*0026*/ 	.short	(.L_7 - .L_6)
	.align		4
.L_6:
        /*0028*/ 	.word	index@($__internal_1_$__cuda_sm20_div_rn_f64_full)
        /*002c*/ 	.word	0x00000000


	//----- nvinfo : EIATTR_FRAME_SIZE
	.align		4
.L_7:
        /*0030*/ 	.byte	0x04, 0x11
        /*0032*/ 	.short	(.L_9 - .L_8)
	.align		4
.L_8:
        /*0034*/ 	.word	index@($__internal_0_$__cuda_sm20_dblrcp_rn_slowpath_v3)
        /*0038*/ 	.word	0x00000000


	//----- nvinfo : EIATTR_FRAME_SIZE
	.align		4
.L_9:
        /*003c*/ 	.byte	0x04, 0x11
        /*003e*/ 	.short	(.L_11 - .L_10)
	.align		4
.L_10:
        /*0040*/ 	.word	index@(_Z15BlackScholesGPUP6float2S0_S0_S0_S0_ffi)
        /*0044*/ 	.word	0x00000000


	//----- nvinfo : EIATTR_MIN_STACK_SIZE
	.align		4
.L_11:
        /*0048*/ 	.byte	0x04, 0x12
        /*004a*/ 	.short	(.L_13 - .L_12)
	.align		4
.L_12:
        /*004c*/ 	.word	index@(_Z15BlackScholesGPUP6float2S0_S0_S0_S0_ffi)
        /*0050*/ 	.word	0x00000000
.L_13:


//--------------------- .nv.compat                --------------------------
	.section	.nv.compat,"",@"SHT_CUDA_COMPAT_INFO"
	.align	4
        /*0000*/ 	.byte	0x02, 0x09, 0x00, 0x00, 0x02, 0x02, 0x01, 0x00, 0x02, 0x05, 0x05, 0x00, 0x03, 0x07, 0x01, 0x01
        /*0010*/ 	.byte	0x02, 0x03, 0x00, 0x00, 0x02, 0x06, 0x01, 0x00, 0x04, 0x0b, 0x08, 0x00, 0x01, 0x00, 0x00, 0x00
        /*0020*/ 	.byte	0x00, 0x00, 0x00, 0x00


//--------------------- .nv.info._Z15BlackScholesGPUP6float2S0_S0_S0_S0_ffi --------------------------
	.section	.nv.info._Z15BlackScholesGPUP6float2S0_S0_S0_S0_ffi,"",@"SHT_CUDA_INFO"
	.sectionflags	@""
	.align	4


	//----- nvinfo : EIATTR_CUDA_API_VERSION
	.align		4
        /*0000*/ 	.byte	0x04, 0x37
        /*0002*/ 	.short	(.L_15 - .L_14)
.L_14:
        /*0004*/ 	.word	0x00000082


	//----- nvinfo : EIATTR_KPARAM_INFO
	.align		4
.L_15:
        /*0008*/ 	.byte	0x04, 0x17
        /*000a*/ 	.short	(.L_17 - .L_16)
.L_16:
        /*000c*/ 	.word	0x00000000
        /*0010*/ 	.short	0x0007
        /*0012*/ 	.short	0x0030
        /*0014*/ 	.byte	0x00, 0xf0, 0x11, 0x00


	//----- nvinfo : EIATTR_KPARAM_INFO
	.align		4
.L_17:
        /*0018*/ 	.byte	0x04, 0x17
        /*001a*/ 	.short	(.L_19 - .L_18)
.L_18:
        /*001c*/ 	.word	0x00000000
        /*0020*/ 	.short	0x0006
        /*0022*/ 	.short	0x002c
        /*0024*/ 	.byte	0x00, 0xf0, 0x11, 0x00


	//----- nvinfo : EIATTR_KPARAM_INFO
	.align		4
.L_19:
        /*0028*/ 	.byte	0x04, 0x17
        /*002a*/ 	.short	(.L_21 - .L_20)
.L_20:
        /*002c*/ 	.word	0x00000000
        /*0030*/ 	.short	0x0005
        /*0032*/ 	.short	0x0028
        /*0034*/ 	.byte	0x00, 0xf0, 0x11, 0x00


	//----- nvinfo : EIATTR_KPARAM_INFO
	.align		4
.L_21:
        /*0038*/ 	.byte	0x04, 0x17
        /*003a*/ 	.short	(.L_23 - .L_22)
.L_22:
        /*003c*/ 	.word	0x00000000
        /*0040*/ 	.short	0x0004
        /*0042*/ 	.short	0x0020
        /*0044*/ 	.byte	0x00, 0xf5, 0x21, 0x00


	//----- nvinfo : EIATTR_KPARAM_INFO
	.align		4
.L_23:
        /*0048*/ 	.byte	0x04, 0x17
        /*004a*/ 	.short	(.L_25 - .L_24)
.L_24:
        /*004c*/ 	.word	0x00000000
        /*0050*/ 	.short	0x0003
        /*0052*/ 	.short	0x0018
        /*0054*/ 	.byte	0x00, 0xf5, 0x21, 0x00


	//----- nvinfo : EIATTR_KPARAM_INFO
	.align		4
.L_25:
        /*0058*/ 	.byte	0x04, 0x17
        /*005a*/ 	.short	(.L_27 - .L_26)
.L_26:
        /*005c*/ 	.word	0x00000000
        /*0060*/ 	.short	0x0002
        /*0062*/ 	.short	0x0010
        /*0064*/ 	.byte	0x00, 0xf5, 0x21, 0x00


	//----- nvinfo : EIATTR_KPARAM_INFO
	.align		4
.L_27:
        /*0068*/ 	.byte	0x04, 0x17
        /*006a*/ 	.short	(.L_29 - .L_28)
.L_28:
        /*006c*/ 	.word	0x00000000
        /*0070*/ 	.short	0x0001
        /*0072*/ 	.short	0x0008
        /*0074*/ 	.byte	0x00, 0xf5, 0x21, 0x00


	//----- nvinfo : EIATTR_KPARAM_INFO
	.align		4
.L_29:
        /*0078*/ 	.byte	0x04, 0x17
        /*007a*/ 	.short	(.L_31 - .L_30)
.L_30:
        /*007c*/ 	.word	0x00000000
        /*0080*/ 	.short	0x0000
        /*0082*/ 	.short	0x0000
        /*0084*/ 	.byte	0x00, 0xf5, 0x21, 0x00


	//----- nvinfo : EIATTR_SPARSE_MMA_MASK
	.align		4
.L_31:
        /*0088*/ 	.byte	0x03, 0x50
        /*008a*/ 	.short	0x0000


	//----- nvinfo : EIATTR_MAXREG_COUNT
	.align		4
        /*008c*/ 	.byte	0x03, 0x1b
        /*008e*/ 	.short	0x00ff


	//----- nvinfo : EIATTR_MERCURY_ISA_VERSION
	.align		4
        /*0090*/ 	.byte	0x03, 0x5f
        /*0092*/ 	.short	0x0101


	//----- nvinfo : EIATTR_VRC_CTA_INIT_COUNT
	.align		4
        /*0094*/ 	.byte	0x02, 0x4a
	.zero		1
	.zero		1


	//----- nvinfo : EIATTR_EXIT_INSTR_OFFSETS
	.align		4
        /*0098*/ 	.byte	0x04, 0x1c
        /*009a*/ 	.short	(.L_33 - .L_32)


	//   ....[0]....
.L_32:
        /*009c*/ 	.word	0x00000090


	//   ....[1]....
        /*00a0*/ 	.word	0x00002ea0


	//----- nvinfo : EIATTR_MAX_THREADS
	.align		4
.L_33:
        /*00a4*/ 	.byte	0x04, 0x05
        /*00a6*/ 	.short	(.L_35 - .L_34)
.L_34:
        /*00a8*/ 	.word	0x00000080
        /*00ac*/ 	.word	0x00000001
        /*00b0*/ 	.word	0x00000001


	//----- nvinfo : EIATTR_CRS_STACK_SIZE
	.align		4
.L_35:
        /*00b4*/ 	.byte	0x04, 0x1e
        /*00b6*/ 	.short	(.L_37 - .L_36)
.L_36:
        /*00b8*/ 	.word	0x00000000


	//----- nvinfo : EIATTR_CBANK_PARAM_SIZE
	.align		4
.L_37:
        /*00bc*/ 	.byte	0x03, 0x19
        /*00be*/ 	.short	0x0034


	//----- nvinfo : EIATTR_PARAM_CBANK
	.align		4
        /*00c0*/ 	.byte	0x04, 0x0a
        /*00c2*/ 	.short	(.L_39 - .L_38)
	.align		4
.L_38:
        /*00c4*/ 	.word	index@(.nv.constant0._Z15BlackScholesGPUP6float2S0_S0_S0_S0_ffi)
        /*00c8*/ 	.short	0x0380
        /*00ca*/ 	.short	0x0034


	//----- nvinfo : EIATTR_SW_WAR
	.align		4
.L_39:
        /*00cc*/ 	.byte	0x04, 0x36
        /*00ce*/ 	.short	(.L_41 - .L_40)
.L_40:
        /*00d0*/ 	.word	0x00000008
.L_41:


//--------------------- .nv.callgraph             --------------------------
	.section	.nv.callgraph,"",@"SHT_CUDA_CALLGRAPH"
	.align	4
	.sectionentsize	8
	.align		4
        /*0000*/ 	.word	0x00000000
	.align		4
        /*0004*/ 	.word	0xffffffff
	.align		4
        /*0008*/ 	.word	0x00000000
	.align		4
        /*000c*/ 	.word	0xfffffffe
	.align		4
        /*0010*/ 	.word	0x00000000
	.align		4
        /*0014*/ 	.word	0xfffffffd
	.align		4
        /*0018*/ 	.word	0x00000000
	.align		4
        /*001c*/ 	.word	0xfffffffc


//--------------------- .text._Z15BlackScholesGPUP6float2S0_S0_S0_S0_ffi --------------------------
	.section	.text._Z15BlackScholesGPUP6float2S0_S0_S0_S0_ffi,"ax",@progbits
	.align	128
        .global         _Z15BlackScholesGPUP6float2S0_S0_S0_S0_ffi
        .type           _Z15BlackScholesGPUP6float2S0_S0_S0_S0_ffi,@function
        .size           _Z15BlackScholesGPUP6float2S0_S0_S0_S0_ffi,(.L_x_64 - _Z15BlackScholesGPUP6float2S0_S0_S0_S0_ffi)
        .other          _Z15BlackScholesGPUP6float2S0_S0_S0_S0_ffi,@"STO_CUDA_ENTRY STV_DEFAULT"
_Z15BlackScholesGPUP6float2S0_S0_S0_S0_ffi:
.text._Z15BlackScholesGPUP6float2S0_S0_S0_S0_ffi:
[----:B------:R-:W-:Y:S01]  /*0000*/  LDC R1, c[0x0][0x37c] ;  /* 0x0000df00ff017b82 */ /* 0x000fe20000000800 */
[----:B------:R-:W0:Y:S01]  /*0010*/  S2R R29, SR_CTAID.X ;  /* 0x00000000001d7919 */ /* 0x000e220000002500 */
[----:B------:R-:W1:Y:S01]  /*0020*/  LDCU UR4, c[0x0][0x3b0] ;  /* 0x00007600ff0477ac */ /* 0x000e620008000800 */
[----:B------:R-:W0:Y:S01]  /*0030*/  S2R R0, SR_TID.X ;  /* 0x0000000000007919 */ /* 0x000e220000002100 */
[----:B------:R-:W0:Y:S01]  /*0040*/  LDCU UR5, c[0x0][0x360] ;  /* 0x00006c00ff0577ac */ /* 0x000e220008000800 */
[----:B-1----:R-:W-:-:S04]  /*0050*/  ULEA.HI UR4, UR4, UR4, URZ, 0x1 ;  /* 0x0000000404047291 */ /* 0x002fc8000f8f08ff */
[----:B------:R-:W-:Y:S01]  /*0060*/  USHF.R.S32.HI UR4, URZ, 0x1, UR4 ;  /* 0x00000001ff047899 */ /* 0x000fe20008011404 */
[----:B0-----:R-:W-:-:S05]  /*0070*/  IMAD R29, R29, UR5, R0 ;  /* 0x000000051d1d7c24 */ /* 0x001fca000f8e0200 */
[----:B------:R-:W-:-:S13]  /*0080*/  ISETP.GE.AND P0, PT, R29, UR4, PT ;  /* 0x000000041d007c0c */ /* 0x000fda000bf06270 */
[----:B------:R-:W-:Y:S05]  /*0090*/  @P0 EXIT ;  /* 0x000000000000094d */ /* 0x000fea0003800000 */
[----:B------:R-:W0:Y:S01]  /*00a0*/  LDC.64 R26, c[0x0][0x3a0] ;  /* 0x0000e800ff1a7b82 */ /* 0x000e220000000a00 */
[----:B------:R-:W1:Y:S07]  /*00b0*/  LDCU.64 UR4, c[0x0][0x358] ;  /* 0x00006b00ff0477ac */ /* 0x000e6e0008000a00 */
[----:B------:R-:W2:Y:S08]  /*00c0*/  LDC.64 R24, c[0x0][0x390] ;  /* 0x0000e400ff187b82 */ /* 0x000eb00000000a00 */
[----:B------:R-:W3:Y:S01]  /*00d0*/  LDC.64 R22, c[0x0][0x398] ;  /* 0x0000e600ff167b82 */ /* 0x000ee20000000a00 */
[----:B0-----:R-:W-:-:S05]  /*00e0*/  IMAD.WIDE R26, R29, 0x8, R26 ;  /* 0x000000081d1a7825 */ /* 0x001fca00078e021a */
[----:B-1----:R-:W4:Y:S01]  /*00f0*/  LDG.E.CONSTANT R20, desc[UR4][R26.64] ;  /* 0x000000041a147981 */ /* 0x002f22000c1e9900 */
[----:B--2---:R-:W-:-:S05]  /*0100*/  IMAD.WIDE R24, R29, 0x8, R24 ;  /* 0x000000081d187825 */ /* 0x004fca00078e0218 */
[----:B------:R0:W5:Y:S01]  /*0110*/  LDG.E.CONSTANT R0, desc[UR4][R24.64] ;  /* 0x0000000418007981 */ /* 0x000162000c1e9900 */
[----:B---3--:R-:W-:-:S05]  /*0120*/  IMAD.WIDE R22, R29, 0x8, R22 ;  /* 0x000000081d167825 */ /* 0x008fca00078e0216 */
[----:B------:R0:W5:Y:S01]  /*0130*/  LDG.E.CONSTANT R31, desc[UR4][R22.64] ;  /* 0x00000004161f7981 */ /* 0x000162000c1e9900 */
[----:B------:R-:W-:Y:S02]  /*0140*/  IMAD.MOV.U32 R2, RZ, RZ, RZ ;  /* 0x000000ffff027224 */ /* 0x000fe400078e00ff */
[----:B------:R-:W-:Y:S02]  /*0150*/  IMAD.MOV.U32 R6, RZ, RZ, 0x0 ;  /* 0x00000000ff067424 */ /* 0x000fe400078e00ff */
[----:B------:R-:W-:Y:S01]  /*0160*/  IMAD.MOV.U32 R7, RZ, RZ, 0x3fd80000 ;  /* 0x3fd80000ff077424 */ /* 0x000fe200078e00ff */
[----:B------:R-:W-:Y:S01]  /*0170*/  BSSY.RECONVERGENT B0, `(.L_x_0) ;  /* 0x000000f000007945 */ /* 0x000fe20003800200 */
[----:B----4-:R-:W1:Y:S08]  /*0180*/  F2F.F64.F32 R20, R20 ;  /* 0x0000001400147310 */ /* 0x010e700000201800 */
[----:B-1----:R-:W1:Y:S01]  /*0190*/  MUFU.RSQ64H R3, R21 ;  /* 0x0000001500037308 */ /* 0x002e620000001c00 */
[----:B------:R-:W-:Y:S01]  /*01a0*/  VIADD R8, R21, 0xfff00000 ;  /* 0xfff0000015087836 */ /* 0x000fe20000000000 */
[----:B-1----:R-:W-:-:S04]  /*01b0*/  DMUL R4, R2, R2 ;  /* 0x0000000202047228 */ /* 0x002fc80000000000 */
[----:B------:R-:W-:-:S04]  /*01c0*/  ISETP.GE.U32.AND P0, PT, R8, 0x7fe00000, PT ;  /* 0x7fe000000800780c */ /* 0x000fc80003f06070 */
[----:B------:R-:W-:-:S08]  /*01d0*/  DFMA R4, R20, -R4, 1 ;  /* 0x3ff000001404742b */ /* 0x000fd00000000804 */
[----:B------:R-:W-:Y:S02]  /*01e0*/  DFMA R6, R4, R6, 0.5 ;  /* 0x3fe000000406742b */ /* 0x000fe40000000006 */
[----:B------:R-:W-:-:S08]  /*01f0*/  DMUL R4, R2, R4 ;  /* 0x0000000402047228 */ /* 0x000fd00000000000 */
[----:B------:R-:W-:Y:S01]  /*0200*/  DFMA R4, R6, R4, R2 ;  /* 0x000000040604722b */ /* 0x000fe20000000002 */
[----:B0-----:R-:W-:Y:S10]  /*0210*/  @!P0 BRA `(.L_x_1) ;  /* 0x0000000000108947 */ /* 0x001ff40003800000 */
[----:B------:R-:W-:Y:S01]  /*0220*/  IMAD.MOV.U32 R16, RZ, RZ, R20 ;  /* 0x000000ffff107224 */ /* 0x000fe200078e0014 */
[----:B------:R-:W-:Y:S01]  /*0230*/  MOV R14, 0x260 ;  /* 0x00000260000e7802 */ /* 0x000fe20000000f00 */
[----:B------:R-:W-:-:S07]  /*0240*/  IMAD.MOV.U32 R17, RZ, RZ, R21 ;  /* 0x000000ffff117224 */ /* 0x000fce00078e0015 */
[----:B-----5:R-:W-:Y:S05]  /*0250*/  CALL.REL.NOINC `($__internal_2_$__cuda_sm20_drsqrt_f64_slowpath_v2) ;  /* 0x0000003400247944 */ /* 0x020fea0003c00000 */
.L_x_1:
[----:B------:R-:W-:Y:S05]  /*0260*/  BSYNC.RECONVERGENT B0 ;  /* 0x0000000000007941 */ /* 0x000fea0003800200 */
.L_x_0:
[----:B------:R-:W0:Y:S01]  /*0270*/  MUFU.RCP64H R3, R5 ;  /* 0x0000000500037308 */ /* 0x000e220000001800 */
[----:B------:R-:W-:Y:S01]  /*0280*/  VIADD R2, R5, 0x300402 ;  /* 0x0030040205027836 */ /* 0x000fe20000000000 */
[----:B------:R-:W-:Y:S04]  /*0290*/  BSSY.RECONVERGENT B0, `(.L_x_2) ;  /* 0x000000e000007945 */ /* 0x000fe80003800200 */
[----:B------:R-:W-:Y:S01]  /*02a0*/  FSETP.GEU.AND P0, PT, |R2|, 5.8789094863358348022e-39, PT ;  /* 0x004004020200780b */ /* 0x000fe20003f0e200 */
[----:B0-----:R-:W-:-:S08]  /*02b0*/  DFMA R6, R2, -R4, 1 ;  /* 0x3ff000000206742b */ /* 0x001fd00000000804 */
[----:B------:R-:W-:-:S08]  /*02c0*/  DFMA R6, R6, R6, R6 ;  /* 0x000000060606722b */ /* 0x000fd00000000006 */
[----:B------:R-:W-:-:S08]  /*02d0*/  DFMA R6, R2, R6, R2 ;  /* 0x000000060206722b */ /* 0x000fd00000000002 */
[----:B------:R-:W-:-:S08]  /*02e0*/  DFMA R18, R6, -R4, 1 ;  /* 0x3ff000000612742b */ /* 0x000fd00000000804 */
[----:B------:R-:W-:Y:S01]  /*02f0*/  DFMA R18, R6, R18, R6 ;  /* 0x000000120612722b */ /* 0x000fe20000000006 */
[----:B------:R-:W-:Y:S10]  /*0300*/  @P0 BRA `(.L_x_3) ;  /* 0x0000000000180947 */ /* 0x000ff40003800000 */
[----:B------:R-:W-:Y:S02]  /*0310*/  LOP3.LUT R2, R5, 0x7fffffff, RZ, 0xc0, !PT ;  /* 0x7fffffff05027812 */ /* 0x000fe400078ec0ff */
[----:B------:R-:W-:-:S03]  /*0320*/  MOV R28, 0x350 ;  /* 0x00000350001c7802 */ /* 0x000fc60000000f00 */
[----:B------:R-:W-:-:S07]  /*0330*/  VIADD R2, R2, 0xfff00000 ;  /* 0xfff0000002027836 */ /* 0x000fce0000000000 */
[----:B-----5:R-:W-:Y:S05]  /*0340*/  CALL.REL.NOINC `($__internal_0_$__cuda_sm20_dblrcp_rn_slowpath_v3) ;  /* 0x0000002800d87944 */ /* 0x020fea0003c00000 */
[----:B------:R-:W-:Y:S01]  /*0350*/  MOV R18, R6 ;  /* 0x0000000600127202 */ /* 0x000fe20000000f00 */
[----:B------:R-:W-:-:S07]  /*0360*/  IMAD.MOV.U32 R19, RZ, RZ, R7 ;  /* 0x000000ffff137224 */ /* 0x000fce00078e0007 */
.L_x_3:
[----:B------:R-:W-:Y:S05]  /*0370*/  BSYNC.RECONVERGENT B0 ;  /* 0x0000000000007941 */ /* 0x000fea0003800200 */
.L_x_2:
[----:B-----5:R-:W0:Y:S01]  /*0380*/  MUFU.RCP R2, R31 ;  /* 0x0000001f00027308 */ /* 0x020e220000001000 */
[----:B------:R-:W1:Y:S01]  /*0390*/  LDCU.64 UR6, c[0x0][0x3a8] ;  /* 0x00007500ff0677ac */ /* 0x000e620008000a00 */
[----:B------:R-:W-:Y:S06]  /*03a0*/  BSSY.RECONVERGENT B0, `(.L_x_4) ;  /* 0x000000d000007945 */ /* 0x000fec0003800200 */
[----:B------:R-:W2:Y:S01]  /*03b0*/  FCHK P0, R0, R31 ;  /* 0x0000001f00007302 */ /* 0x000ea20000000000 */
[----:B0-----:R-:W-:-:S07]  /*03c0*/  FFMA R3, -R31, R2, 1 ;  /* 0x3f8000001f037423 */ /* 0x001fce0000000102 */
[----:B-1----:R-:W0:Y:S01]  /*03d0*/  F2F.F64.F32 R12, UR6 ;  /* 0x00000006000c7d10 */ /* 0x002e220008201800 */
[----:B------:R-:W-:-:S04]  /*03e0*/  FFMA R3, R2, R3, R2 ;  /* 0x0000000302037223 */ /* 0x000fc80000000002 */
[----:B------:R-:W-:-:S03]  /*03f0*/  FFMA R2, R0, R3, RZ ;  /* 0x0000000300027223 */ /* 0x000fc600000000ff */
[----:B------:R-:W1:Y:S01]  /*0400*/  F2F.F64.F32 R10, UR7 ;  /* 0x00000007000a7d10 */ /* 0x000e620008201800 */
[----:B------:R-:W-:-:S04]  /*0410*/  FFMA R4, -R31, R2, R0 ;  /* 0x000000021f047223 */ /* 0x000fc80000000100 */
[----:B------:R-:W-:Y:S01]  /*0420*/  FFMA R2, R3, R4, R2 ;  /* 0x0000000403027223 */ /* 0x000fe20000000002 */
[----:B--2---:R-:W-:Y:S06]  /*0430*/  @!P0 BRA `(.L_x_5) ;  /* 0x00000000000c8947 */ /* 0x004fec0003800000 */
[----:B------:R-:W-:-:S07]  /*0440*/  MOV R4, 0x460 ;  /* 0x0000046000047802 */ /* 0x000fce0000000f00 */
[----:B01----:R-:W-:Y:S05]  /*0450*/  CALL.REL.NOINC `($__internal_3_$__cuda_sm3x_div_rn_noftz_f32_slowpath) ;  /* 0x00000034002c7944 */ /* 0x003fea0003c00000 */
[----:B------:R-:W-:-:S07]  /*0460*/  IMAD.MOV.U32 R2, RZ, RZ, R6 ;  /* 0x000000ffff027224 */ /* 0x000fce00078e0006 */
.L_x_5:
[----:B------:R-:W-:Y:S05]  /*0470*/  BSYNC.RECONVERGENT B0 ;  /* 0x0000000000007941 */ /* 0x000fea0003800200 */
.L_x_4:
[----:B------:R-:W-:Y:S01]  /*0480*/  IMAD.MOV.U32 R14, RZ, RZ, R2 ;  /* 0x000000ffff0e7224 */ /* 0x000fe200078e0002 */
[-C--:B-1----:R-:W-:Y:S01]  /*0490*/  DMUL R18, R18, R10.reuse ;  /* 0x0000000a12127228 */ /* 0x082fe20000000000 */
[----:B------:R-:W-:Y:S01]  /*04a0*/  IMAD.MOV.U32 R2, RZ, RZ, 0x1 ;  /* 0x00000001ff027424 */ /* 0x000fe200078e00ff */
[----:B------:R-:W-:Y:S01]  /*04b0*/  DMUL R8, R10, 0.5 ;  /* 0x3fe000000a087828 */ /* 0x000fe20000000000 */
[----:B------:R-:W-:Y:S01]  /*04c0*/  BSSY.RECONVERGENT B0, `(.L_x_6) ;  /* 0x000001c000007945 */ /* 0x000fe20003800200 */
[----:B------:R-:W-:Y:S02]  /*04d0*/  FSETP.GEU.AND P0, PT, |R14|, 1.175494350822287508e-38, PT ;  /* 0x008000000e00780b */ /* 0x000fe40003f0e200 */
[----:B------:R-:W1:Y:S04]  /*04e0*/  MUFU.RCP64H R3, R19 ;  /* 0x0000001300037308 */ /* 0x000e680000001800 */
[----:B0-----:R-:W-:-:S07]  /*04f0*/  DFMA R8, R8, R10, R12 ;  /* 0x0000000a0808722b */ /* 0x001fce000000000c */
[----:B------:R-:W-:-:S04]  /*0500*/  @!P0 FMUL R14, R14, 16777216 ;  /* 0x4b8000000e0e8820 */ /* 0x000fc80000400000 */
[----:B------:R-:W0:Y:S01]  /*0510*/  MUFU.LG2 R6, R14 ;  /* 0x0000000e00067308 */ /* 0x000e220000000c00 */
[----:B-1----:R-:W-:-:S08]  /*0520*/  DFMA R4, -R18, R2, 1 ;  /* 0x3ff000001204742b */ /* 0x002fd00000000102 */
[----:B------:R-:W-:Y:S01]  /*0530*/  DFMA R4, R4, R4, R4 ;  /* 0x000000040404722b */ /* 0x000fe20000000004 */
[----:B0-----:R-:W-:-:S07]  /*0540*/  @!P0 FADD R6, R6, -24 ;  /* 0xc1c0000006068421 */ /* 0x001fce0000000000 */
[----:B------:R-:W-:Y:S01]  /*0550*/  DFMA R4, R2, R4, R2 ;  /* 0x000000040204722b */ /* 0x000fe20000000002 */
[----:B------:R-:W-:-:S04]  /*0560*/  FMUL R16, R6, 0.69314718246459960938 ;  /* 0x3f31721806107820 */ /* 0x000fc80000400000 */
[----:B------:R-:W0:Y:S03]  /*0570*/  F2F.F64.F32 R2, R16 ;  /* 0x0000001000027310 */ /* 0x000e260000201800 */
[----:B------:R-:W-:-:S08]  /*0580*/  DFMA R6, -R18, R4, 1 ;  /* 0x3ff000001206742b */ /* 0x000fd00000000104 */
[----:B------:R-:W-:Y:S02]  /*0590*/  DFMA R6, R4, R6, R4 ;  /* 0x000000060406722b */ /* 0x000fe40000000004 */
[----:B0-----:R-:W-:-:S08]  /*05a0*/  DFMA R4, R20, R8, R2 ;  /* 0x000000081404722b */ /* 0x001fd00000000002 */
[----:B------:R-:W-:Y:S02]  /*05b0*/  DMUL R14, R4, R6 ;  /* 0x00000006040e7228 */ /* 0x000fe40000000000 */
[----:B------:R-:W-:-:S06]  /*05c0*/  FSETP.GEU.AND P1, PT, |R5|, 6.5827683646048100446e-37, PT ;  /* 0x036000000500780b */ /* 0x000fcc0003f2e200 */
[----:B------:R-:W-:-:S08]  /*05d0*/  DFMA R2, -R18, R14, R4 ;  /* 0x0000000e1202722b */ /* 0x000fd00000000104 */
[----:B------:R-:W-:-:S10]  /*05e0*/  DFMA R14, R6, R2, R14 ;  /* 0x00000002060e722b */ /* 0x000fd4000000000e */
[----:B------:R-:W-:-:S05]  /*05f0*/  FFMA R2, RZ, R19, R15 ;  /* 0x00000013ff027223 */ /* 0x000fca000000000f */
[----:B------:R-:W-:-:S13]  /*0600*/  FSETP.GT.AND P0, PT, |R2|, 1.469367938527859385e-39, PT ;  /* 0x001000000200780b */ /* 0x000fda0003f04200 */
[----:B------:R-:W-:Y:S05]  /*0610*/  @P0 BRA P1, `(.L_x_7) ;  /* 0x0000000000180947 */ /* 0x000fea0000800000 */
[----:B------:R-:W-:Y:S01]  /*0620*/  IMAD.MOV.U32 R6, RZ, RZ, R4 ;  /* 0x000000ffff067224 */ /* 0x000fe200078e0004 */
[----:B------:R-:W-:Y:S01]  /*0630*/  MOV R3, R19 ;  /* 0x0000001300037202 */ /* 0x000fe20000000f00 */
[----:B------:R-:W-:Y:S01]  /*0640*/  IMAD.MOV.U32 R7, RZ, RZ, R5 ;  /* 0x000000ffff077224 */ /* 0x000fe200078e0005 */
[----:B------:R-:W-:Y:S01]  /*0650*/  MOV R28, 0x680 ;  /* 0x00000680001c7802 */ /* 0x000fe20000000f00 */
[----:B------:R-:W-:-:S07]  /*0660*/  IMAD.MOV.U32 R2, RZ, RZ, R18 ;  /* 0x000000ffff027224 */ /* 0x000fce00078e0012 */
[----:B------:R-:W-:Y:S05]  /*0670*/  CALL.REL.NOINC `($__internal_1_$__cuda_sm20_div_rn_f64_full) ;  /* 0x0000002800a87944 */ /* 0x000fea0003c00000 */
.L_x_7:
[----:B------:R-:W-:Y:S05]  /*0680*/  BSYNC.RECONVERGENT B0 ;  /* 0x0000000000007941 */ /* 0x000fea0003800200 */
.L_x_6:
[----:B------:R-:W-:Y:S01]  /*0690*/  DMUL R2, R14, -0.5 ;  /* 0xbfe000000e027828 */ /* 0x000fe20000000000 */
[----:B------:R-:W-:Y:S01]  /*06a0*/  IMAD.MOV.U32 R6, RZ, RZ, 0x652b82fe ;  /* 0x652b82feff067424 */ /* 0x000fe200078e00ff */
[----:B------:R-:W-:Y:S01]  /*06b0*/  UMOV UR6, 0xfefa39ef ;  /* 0xfefa39ef00067882 */ /* 0x000fe20000000000 */
[----:B------:R-:W-:Y:S01]  /*06c0*/  IMAD.MOV.U32 R7, RZ, RZ, 0x3ff71547 ;  /* 0x3ff71547ff077424 */ /* 0x000fe200078e00ff */
[----:B------:R-:W-:Y:S01]  /*06d0*/  UMOV UR7, 0x3fe62e42 ;  /* 0x3fe62e4200077882 */ /* 0x000fe20000000000 */
[----:B------:R-:W-:Y:S01]  /*06e0*/  IMAD.MOV.U32 R32, RZ, RZ, 0x20000000 ;  /* 0x20000000ff207424 */ /* 0x000fe200078e00ff */
[----:B------:R-:W-:Y:S01]  /*06f0*/  BSSY.RECONVERGENT B0, `(.L_x_8) ;  /* 0x000003b000007945 */ /* 0x000fe20003800200 */
[----:B------:R-:W-:Y:S01]  /*0700*/  IMAD.MOV.U32 R33, RZ, RZ, 0x3fcda671 ;  /* 0x3fcda671ff217424 */ /* 0x000fe200078e00ff */
[----:B------:R-:W-:-:S08]  /*0710*/  DMUL R2, R2, R14 ;  /* 0x0000000e02027228 */ /* 0x000fd00000000000 */
[----:B------:R-:W-:Y:S02]  /*0720*/  DFMA R6, R2, R6, 6.75539944105574400000e+15 ;  /* 0x433800000206742b */ /* 0x000fe40000000006 */
[----:B------:R-:W-:-:S06]  /*0730*/  FSETP.GEU.AND P0, PT, |R3|, 4.1917929649353027344, PT ;  /* 0x4086232b0300780b */ /* 0x000fcc0003f0e200 */
[----:B------:R-:W-:-:S08]  /*0740*/  DADD R34, R6, -6.75539944105574400000e+15 ;  /* 0xc338000006227429 */ /* 0x000fd00000000000 */
[----:B------:R-:W-:Y:S01]  /*0750*/  DFMA R4, R34, -UR6, R2 ;  /* 0x8000000622047c2b */ /* 0x000fe20008000002 */
[----:B------:R-:W-:Y:S01]  /*0760*/  UMOV UR6, 0x3b39803f ;  /* 0x3b39803f00067882 */ /* 0x000fe20000000000 */
[----:B------:R-:W-:-:S06]  /*0770*/  UMOV UR7, 0x3c7abc9e ;  /* 0x3c7abc9e00077882 */ /* 0x000fcc0000000000 */
[----:B------:R-:W-:Y:S01]  /*0780*/  DFMA R34, R34, -UR6, R4 ;  /* 0x8000000622227c2b */ /* 0x000fe20008000004 */
[----:B------:R-:W-:Y:S01]  /*0790*/  UMOV UR6, 0x69ce2bdf ;  /* 0x69ce2bdf00067882 */ /* 0x000fe20000000000 */
[----:B------:R-:W-:Y:S01]  /*07a0*/  IMAD.MOV.U32 R4, RZ, RZ, -0x35dec16 ;  /* 0xfca213eaff047424 */ /* 0x000fe200078e00ff */
[----:B------:R-:W-:Y:S01]  /*07b0*/  UMOV UR7, 0x3e5ade15 ;  /* 0x3e5ade1500077882 */ /* 0x000fe20000000000 */
[----:B------:R-:W-:-:S06]  /*07c0*/  IMAD.MOV.U32 R5, RZ, RZ, 0x3e928af3 ;  /* 0x3e928af3ff057424 */ /* 0x000fcc00078e00ff */
[----:B------:R-:W-:Y:S01]  /*07d0*/  DFMA R4, R34, UR6, R4 ;  /* 0x0000000622047c2b */ /* 0x000fe20008000004 */
[----:B------:R-:W-:Y:S01]  /*07e0*/  UMOV UR6, 0x62401315 ;  /* 0x6240131500067882 */ /* 0x000fe20000000000 */
[----:B------:R-:W-:-:S06]  /*07f0*/  UMOV UR7, 0x3ec71dee ;  /* 0x3ec71dee00077882 */ /* 0x000fcc0000000000 */
[----:B------:R-:W-:Y:S01]  /*0800*/  DFMA R4, R34, R4, UR6 ;  /* 0x0000000622047e2b */ /* 0x000fe20008000004 */
        /* <DEDUP_REMOVED lines=20> */
[----:B------:R-:W-:-:S08]  /*0950*/  DFMA R4, R34, R4, UR6 ;  /* 0x0000000622047e2b */ /* 0x000fd00008000004 */
[----:B------:R-:W-:Y:S02]  /*0960*/  DFMA R16, R34, R4, 1 ;  /* 0x3ff000002210742b */ /* 0x000fe40000000004 */
[----:B------:R-:W-:-:S06]  /*0970*/  DFMA R4, |R14|, R32, 1 ;  /* 0x3ff000000e04742b */ /* 0x000fcc0000000220 */
[----:B------:R-:W-:Y:S02]  /*0980*/  DFMA R34, R34, R16, 1 ;  /* 0x3ff000002222742b */ /* 0x000fe40000000010 */
[----:B------:R0:W1:Y:S02]  /*0990*/  MUFU.RCP64H R17, R5 ;  /* 0x0000000500117308 */ /* 0x0000640000001800 */
[----:B------:R-:W-:-:S06]  /*09a0*/  IADD3 R16, PT, PT, R5, 0x300402, RZ ;  /* 0x0030040205107810 */ /* 0x000fcc0007ffe0ff */
[----:B------:R-:W-:Y:S02]  /*09b0*/  IMAD R33, R6, 0x100000, R35 ;  /* 0x0010000006217824 */ /* 0x000fe400078e0223 */
[----:B------:R-:W-:Y:S01]  /*09c0*/  IMAD.MOV.U32 R32, RZ, RZ, R34 ;  /* 0x000000ffff207224 */ /* 0x000fe200078e0022 */
[----:B0-----:R-:W-:Y:S06]  /*09d0*/  @!P0 BRA `(.L_x_9) ;  /* 0x0000000000308947 */ /* 0x001fec0003800000 */
[----:B------:R-:W-:Y:S01]  /*09e0*/  FSETP.GEU.AND P1, PT, |R3|, 4.2275390625, PT ;  /* 0x408748000300780b */ /* 0x000fe20003f2e200 */
[C---:B------:R-:W-:Y:S02]  /*09f0*/  DSETP.GEU.AND P0, PT, R2.reuse, RZ, PT ;  /* 0x000000ff0200722a */ /* 0x040fe40003f0e000 */
[----:B------:R-:W-:-:S10]  /*0a00*/  DADD R2, R2, +INF ;  /* 0x7ff0000002027429 */ /* 0x000fd40000000000 */
[----:B------:R-:W-:Y:S02]  /*0a10*/  @!P1 LEA.HI R7, R6, R6, RZ, 0x1 ;  /* 0x0000000606079211 */ /* 0x000fe400078f08ff */
[----:B------:R-:W-:Y:S01]  /*0a20*/  FSEL R32, R2, RZ, P0 ;  /* 0x000000ff02207208 */ /* 0x000fe20000000000 */
[----:B------:R-:W-:Y:S01]  /*0a30*/  @!P1 IMAD.MOV.U32 R2, RZ, RZ, RZ ;  /* 0x000000ffff029224 */ /* 0x000fe200078e00ff */
[----:B------:R-:W-:Y:S02]  /*0a40*/  @!P1 SHF.R.S32.HI R7, RZ, 0x1, R7 ;  /* 0x00000001ff079819 */ /* 0x000fe40000011407 */
[----:B------:R-:W-:-:S03]  /*0a50*/  FSEL R33, R3, RZ, P0 ;  /* 0x000000ff03217208 */ /* 0x000fc60000000000 */
[----:B------:R-:W-:Y:S02]  /*0a60*/  @!P1 IMAD.IADD R6, R6, 0x1, -R7 ;  /* 0x0000000106069824 */ /* 0x000fe400078e0a07 */
[----:B------:R-:W-:-:S03]  /*0a70*/  @!P1 IMAD R35, R7, 0x100000, R35 ;  /* 0x0010000007239824 */ /* 0x000fc600078e0223 */
[----:B------:R-:W-:-:S06]  /*0a80*/  @!P1 LEA R3, R6, 0x3ff00000, 0x14 ;  /* 0x3ff0000006039811 */ /* 0x000fcc00078ea0ff */
[----:B------:R-:W-:-:S11]  /*0a90*/  @!P1 DMUL R32, R34, R2 ;  /* 0x0000000222209228 */ /* 0x000fd60000000000 */
.L_x_9:
[----:B------:R-:W-:Y:S05]  /*0aa0*/  BSYNC.RECONVERGENT B0 ;  /* 0x0000000000007941 */ /* 0x000fea0003800200 */
.L_x_8:
[----:B-1----:R-:W-:Y:S01]  /*0ab0*/  DFMA R2, -R4, R16, 1 ;  /* 0x3ff000000402742b */ /* 0x002fe20000000110 */
[----:B------:R-:W-:Y:S01]  /*0ac0*/  FSETP.GEU.AND P0, PT, |R16|, 5.8789094863358348022e-39, PT ;  /* 0x004004021000780b */ /* 0x000fe20003f0e200 */
[----:B------:R-:W-:Y:S06]  /*0ad0*/  BSSY.RECONVERGENT B0, `(.L_x_10) ;  /* 0x000000d000007945 */ /* 0x000fec0003800200 */
[----:B------:R-:W-:-:S08]  /*0ae0*/  DFMA R2, R2, R2, R2 ;  /* 0x000000020202722b */ /* 0x000fd00000000002 */
[----:B------:R-:W-:Y:S02]  /*0af0*/  DFMA R2, R16, R2, R16 ;  /* 0x000000021002722b */ /* 0x000fe40000000010 */
[----:B------:R-:W-:-:S06]  /*0b00*/  DADD R16, -R18, R14 ;  /* 0x0000000012107229 */ /* 0x000fcc000000010e */
[----:B------:R-:W-:-:S08]  /*0b10*/  DFMA R34, -R4, R2, 1 ;  /* 0x3ff000000422742b */ /* 0x000fd00000000102 */
[----:B------:R-:W-:Y:S01]  /*0b20*/  DFMA R34, R2, R34, R2 ;  /* 0x000000220222722b */ /* 0x000fe20000000002 */
[----:B------:R-:W-:Y:S10]  /*0b30*/  @P0 BRA `(.L_x_11) ;  /* 0x0000000000180947 */ /* 0x000ff40003800000 */
[----:B------:R-:W-:Y:S02]  /*0b40*/  LOP3.LUT R2, R5, 0x7fffffff, RZ, 0xc0, !PT ;  /* 0x7fffffff05027812 */ /* 0x000fe400078ec0ff */
[----:B------:R-:W-:-:S03]  /*0b50*/  MOV R28, 0xb80 ;  /* 0x00000b80001c7802 */ /* 0x000fc60000000f00 */
[----:B------:R-:W-:-:S07]  /*0b60*/  VIADD R2, R2, 0xfff00000 ;  /* 0xfff0000002027836 */ /* 0x000fce0000000000 */
[----:B------:R-:W-:Y:S05]  /*0b70*/  CALL.REL.NOINC `($__internal_0_$__cuda_sm20_dblrcp_rn_slowpath_v3) ;  /* 0x0000002000cc7944 */ /* 0x000fea0003c00000 */
[----:B------:R-:W-:Y:S02]  /*0b80*/  IMAD.MOV.U32 R34, RZ, RZ, R6 ;  /* 0x000000ffff227224 */ /* 0x000fe400078e0006 */
[----:B------:R-:W-:-:S07]  /*0b90*/  IMAD.MOV.U32 R35, RZ, RZ, R7 ;  /* 0x000000ffff237224 */ /* 0x000fce00078e0007 */
.L_x_11:
[----:B------:R-:W-:Y:S05]  /*0ba0*/  BSYNC.RECONVERGENT B0 ;  /* 0x0000000000007941 */ /* 0x000fea0003800200 */
.L_x_10:
[----:B------:R-:W-:Y:S01]  /*0bb0*/  MOV R2, 0x40000000 ;  /* 0x4000000000027802 */ /* 0x000fe20000000f00 */
[----:B------:R-:W-:Y:S01]  /*0bc0*/  IMAD.MOV.U32 R3, RZ, RZ, 0x3ffd23dd ;  /* 0x3ffd23ddff037424 */ /* 0x000fe200078e00ff */
[----:B------:R-:W-:Y:S01]  /*0bd0*/  UMOV UR6, 0xe0000000 ;  /* 0xe000000000067882 */ /* 0x000fe20000000000 */
[----:B------:R-:W-:Y:S01]  /*0be0*/  UMOV UR7, 0x3ff548cd ;  /* 0x3ff548cd00077882 */ /* 0x000fe20000000000 */
[----:B------:R-:W-:Y:S01]  /*0bf0*/  DMUL R18, R16, -0.5 ;  /* 0xbfe0000010127828 */ /* 0x000fe20000000000 */
[----:B------:R-:W-:Y:S01]  /*0c00*/  IMAD.MOV.U32 R6, RZ, RZ, 0x652b82fe ;  /* 0x652b82feff067424 */ /* 0x000fe200078e00ff */
[----:B------:R-:W-:Y:S01]  /*0c10*/  BSSY.RECONVERGENT B0, `(.L_x_12) ;  /* 0x000004a000007945 */ /* 0x000fe20003800200 */
[----:B------:R-:W-:Y:S01]  /*0c20*/  DFMA R2, R34, UR6, -R2 ;  /* 0x0000000622027c2b */ /* 0x000fe20008000802 */
[----:B------:R-:W-:Y:S01]  /*0c30*/  IMAD.MOV.U32 R7, RZ, RZ, 0x3ff71547 ;  /* 0x3ff71547ff077424 */ /* 0x000fe200078e00ff */
[----:B------:R-:W-:-:S03]  /*0c40*/  UMOV UR7, 0x3fd6d1f0 ;  /* 0x3fd6d1f000077882 */ /* 0x000fc60000000000 */
[----:B------:R-:W-:-:S03]  /*0c50*/  DMUL R18, R16, R18 ;  /* 0x0000001210127228 */ /* 0x000fc60000000000 */
[----:B------:R-:W-:-:S05]  /*0c60*/  DFMA R2, R2, R34, 1.7814779281616210938 ;  /* 0x3ffc80ef0202742b */ /* 0x000fca0000000022 */
[----:B------:R-:W-:Y:S02]  /*0c70*/  DFMA R6, R18, R6, 6.75539944105574400000e+15 ;  /* 0x433800001206742b */ /* 0x000fe40000000006 */
[----:B------:R-:W-:Y:S01]  /*0c80*/  FSETP.GEU.AND P0, PT, |R19|, 4.1917929649353027344, PT ;  /* 0x4086232b1300780b */ /* 0x000fe20003f0e200 */
[----:B------:R-:W-:Y:S01]  /*0c90*/  DFMA R2, R2, R34, -UR6 ;  /* 0x8000000602027e2b */ /* 0x000fe20008000022 */
[----:B------:R-:W-:Y:S01]  /*0ca0*/  UMOV UR6, 0x40000000 ;  /* 0x4000000000067882 */ /* 0x000fe20000000000 */
[----:B------:R-:W-:-:S06]  /*0cb0*/  UMOV UR7, 0x3fd470bf ;  /* 0x3fd470bf00077882 */ /* 0x000fcc0000000000 */
[----:B------:R-:W-:Y:S01]  /*0cc0*/  DFMA R4, R2, R34, UR6 ;  /* 0x0000000602047e2b */ /* 0x000fe20008000022 */
[----:B------:R-:W-:Y:S01]  /*0cd0*/  UMOV UR6, 0xfefa39ef ;  /* 0xfefa39ef00067882 */ /* 0x000fe20000000000 */
[----:B------:R-:W-:Y:S01]  /*0ce0*/  DADD R2, R6, -6.75539944105574400000e+15 ;  /* 0xc338000006027429 */ /* 0x000fe20000000000 */
[----:B------:R-:W-:-:S05]  /*0cf0*/  UMOV UR7, 0x3fe62e42 ;  /* 0x3fe62e4200077882 */ /* 0x000fca0000000000 */
[----:B------:R-:W-:Y:S02]  /*0d00*/  DMUL R34, R4, R34 ;  /* 0x0000002204227228 */ /* 0x000fe40000000000 */
        /* <DEDUP_REMOVED lines=34> */
[----:B------:R-:W-:Y:S02]  /*0f30*/  UMOV UR7, 0x3fd98845 ;  /* 0x3fd9884500077882 */ /* 0x000fe40000000000 */
[----:B------:R-:W-:-:S04]  /*0f40*/  DMUL R32, R32, UR6 ;  /* 0x0000000620207c28 */ /* 0x000fc80008000000 */
[----:B------:R-:W-:-:S04]  /*0f50*/  DFMA R4, R2, R4, 1 ;  /* 0x3ff000000204742b */ /* 0x000fc80000000004 */
[----:B------:R-:W-:-:S04]  /*0f60*/  DMUL R34, R32, R34 ;  /* 0x0000002220227228 */ /* 0x000fc80000000000 */
[----:B------:R-:W-:Y:S01]  /*0f70*/  DFMA R2, R2, R4, 1 ;  /* 0x3ff000000202742b */ /* 0x000fe20000000004 */
[----:B------:R-:W-:Y:S02]  /*0f80*/  IMAD.MOV.U32 R4, RZ, RZ, 0x20000000 ;  /* 0x20000000ff047424 */ /* 0x000fe400078e00ff */
[----:B------:R-:W-:-:S06]  /*0f90*/  IMAD.MOV.U32 R5, RZ, RZ, 0x3fcda671 ;  /* 0x3fcda671ff057424 */ /* 0x000fcc00078e00ff */
[----:B------:R-:W-:Y:S01]  /*0fa0*/  DFMA R4, |R16|, R4, 1 ;  /* 0x3ff000001004742b */ /* 0x000fe20000000204 */
[----:B------:R-:W-:Y:S01]  /*0fb0*/  LEA R33, R6, R3, 0x14 ;  /* 0x0000000306217211 */ /* 0x000fe200078ea0ff */
[----:B------:R-:W-:-:S04]  /*0fc0*/  IMAD.MOV.U32 R32, RZ, RZ, R2 ;  /* 0x000000ffff207224 */ /* 0x000fc800078e0002 */
[----:B------:R0:W1:Y:S01]  /*0fd0*/  MUFU.RCP64H R37, R5 ;  /* 0x0000000500257308 */ /* 0x0000620000001800 */
[----:B------:R-:W-:Y:S05]  /*0fe0*/  @!P0 BRA `(.L_x_13) ;  /* 0x0000000000308947 */ /* 0x000fea0003800000 */
[----:B------:R-:W-:Y:S01]  /*0ff0*/  FSETP.GEU.AND P1, PT, |R19|, 4.2275390625, PT ;  /* 0x408748001300780b */ /* 0x000fe20003f2e200 */
[C---:B------:R-:W-:Y:S02]  /*1000*/  DSETP.GEU.AND P0, PT, R18.reuse, RZ, PT ;  /* 0x000000ff1200722a */ /* 0x040fe40003f0e000 */
[----:B------:R-:W-:-:S10]  /*1010*/  DADD R18, R18, +INF ;  /* 0x7ff0000012127429 */ /* 0x000fd40000000000 */
[----:B------:R-:W-:Y:S02]  /*1020*/  @!P1 LEA.HI R7, R6, R6, RZ, 0x1 ;  /* 0x0000000606079211 */ /* 0x000fe400078f08ff */
[----:B------:R-:W-:Y:S02]  /*1030*/  FSEL R32, R18, RZ, P0 ;  /* 0x000000ff12207208 */ /* 0x000fe40000000000 */
[----:B------:R-:W-:Y:S02]  /*1040*/  @!P1 SHF.R.S32.HI R7, RZ, 0x1, R7 ;  /* 0x00000001ff079819 */ /* 0x000fe40000011407 */
[----:B------:R-:W-:-:S03]  /*1050*/  FSEL R33, R19, RZ, P0 ;  /* 0x000000ff13217208 */ /* 0x000fc60000000000 */
[----:B------:R-:W-:Y:S02]  /*1060*/  @!P1 IMAD.IADD R6, R6, 0x1, -R7 ;  /* 0x0000000106069824 */ /* 0x000fe400078e0a07 */
[----:B------:R-:W-:-:S03]  /*1070*/  @!P1 IMAD R3, R7, 0x100000, R3 ;  /* 0x0010000007039824 */ /* 0x000fc600078e0203 */
[----:B------:R-:W-:Y:S01]  /*1080*/  @!P1 LEA R7, R6, 0x3ff00000, 0x14 ;  /* 0x3ff0000006079811 */ /* 0x000fe200078ea0ff */
[----:B------:R-:W-:-:S06]  /*1090*/  @!P1 IMAD.MOV.U32 R6, RZ, RZ, RZ ;  /* 0x000000ffff069224 */ /* 0x000fcc00078e00ff */
[----:B------:R-:W-:-:S11]  /*10a0*/  @!P1 DMUL R32, R2, R6 ;  /* 0x0000000602209228 */ /* 0x000fd60000000000 */
.L_x_13:
[----:B------:R-:W-:Y:S05]  /*10b0*/  BSYNC.RECONVERGENT B0 ;  /* 0x0000000000007941 */ /* 0x000fea0003800200 */
.L_x_12:
[----:B------:R-:W-:Y:S01]  /*10c0*/  VIADD R36, R5, 0x300402 ;  /* 0x0030040205247836 */ /* 0x000fe20000000000 */
[----:B------:R-:W-:Y:S01]  /*10d0*/  DSETP.GT.AND P0, PT, R14, RZ, PT ;  /* 0x000000ff0e00722a */ /* 0x000fe20003f04000 */
[----:B------:R-:W-:Y:S03]  /*10e0*/  BSSY.RECONVERGENT B0, `(.L_x_14) ;  /* 0x000000f000007945 */ /* 0x000fe60003800200 */
[----:B------:R-:W-:Y:S01]  /*10f0*/  FSETP.GEU.AND P1, PT, |R36|, 5.8789094863358348022e-39, PT ;  /* 0x004004022400780b */ /* 0x000fe20003f2e200 */
[----:B-1----:R-:W-:-:S08]  /*1100*/  DFMA R2, -R4, R36, 1 ;  /* 0x3ff000000402742b */ /* 0x002fd00000000124 */
[----:B------:R-:W-:Y:S02]  /*1110*/  DFMA R6, R2, R2, R2 ;  /* 0x000000020206722b */ /* 0x000fe40000000002 */
[----:B------:R-:W-:-:S06]  /*1120*/  DADD R2, -R34, 1 ;  /* 0x3ff0000022027429 */ /* 0x000fcc0000000100 */
[----:B------:R-:W-:-:S08]  /*1130*/  DFMA R6, R36, R6, R36 ;  /* 0x000000062406722b */ /* 0x000fd00000000024 */
[----:B------:R-:W-:-:S08]  /*1140*/  DFMA R14, -R4, R6, 1 ;  /* 0x3ff00000040e742b */ /* 0x000fd00000000106 */
[----:B------:R-:W-:Y:S01]  /*1150*/  DFMA R6, R6, R14, R6 ;  /* 0x0000000e0606722b */ /* 0x000fe20000000006 */
[----:B------:R-:W-:Y:S02]  /*1160*/  FSEL R14, R2, R34, P0 ;  /* 0x00000022020e7208 */ /* 0x000fe40000000000 */
[----:B------:R-:W-:Y:S01]  /*1170*/  FSEL R15, R3, R35, P0 ;  /* 0x00000023030f7208 */ /* 0x000fe20000000000 */
[----:B------:R-:W-:Y:S07]  /*1180*/  @P1 BRA `(.L_x_15) ;  /* 0x0000000000101947 */ /* 0x000fee0003800000 */
[----:B------:R-:W-:Y:S02]  /*1190*/  LOP3.LUT R2, R5, 0x7fffffff, RZ, 0xc0, !PT ;  /* 0x7fffffff05027812 */ /* 0x000fe400078ec0ff */
[----:B------:R-:W-:-:S03]  /*11a0*/  MOV R28, 0x11d0 ;  /* 0x000011d0001c7802 */ /* 0x000fc60000000f00 */
[----:B------:R-:W-:-:S07]  /*11b0*/  VIADD R2, R2, 0xfff00000 ;  /* 0xfff0000002027836 */ /* 0x000fce0000000000 */
[----:B0-----:R-:W-:Y:S05]  /*11c0*/  CALL.REL.NOINC `($__internal_0_$__cuda_sm20_dblrcp_rn_slowpath_v3) ;  /* 0x0000001c00387944 */ /* 0x001fea0003c00000 */
.L_x_15:
[----:B------:R-:W-:Y:S05]  /*11d0*/  BSYNC.RECONVERGENT B0 ;  /* 0x0000000000007941 */ /* 0x000fea0003800200 */
.L_x_14:
[----:B------:R1:W2:Y:S04]  /*11e0*/  LDG.E.CONSTANT R18, desc[UR4][R26.64+0x4] ;  /* 0x000004041a127981 */ /* 0x0002a8000c1e9900 */
[----:B------:R3:W5:Y:S04]  /*11f0*/  LDG.E.CONSTANT R24, desc[UR4][R24.64+0x4] ;  /* 0x0000040418187981 */ /* 0x000768000c1e9900 */
[----:B------:R3:W5:Y:S01]  /*1200*/  LDG.E.CONSTANT R23, desc[UR4][R22.64+0x4] ;  /* 0x0000040416177981 */ /* 0x000762000c1e9900 */
[----:B------:R-:W-:Y:S01]  /*1210*/  DMUL R20, R20, -R12 ;  /* 0x8000000c14147228 */ /* 0x000fe20000000000 */
[----:B------:R-:W-:Y:S01]  /*1220*/  IMAD.MOV.U32 R2, RZ, RZ, 0x652b82fe ;  /* 0x652b82feff027424 */ /* 0x000fe200078e00ff */
[----:B------:R-:W-:Y:S01]  /*1230*/  MOV R3, 0x3ff71547 ;  /* 0x3ff7154700037802 */ /* 0x000fe20000000f00 */
[----:B------:R-:W-:Y:S01]  /*1240*/  UMOV UR6, 0xfefa39ef ;  /* 0xfefa39ef00067882 */ /* 0x000fe20000000000 */
[----:B------:R-:W-:Y:S01]  /*1250*/  UMOV UR7, 0x3fe62e42 ;  /* 0x3fe62e4200077882 */ /* 0x000fe20000000000 */
[----:B-1----:R-:W-:Y:S01]  /*1260*/  IMAD.MOV.U32 R26, RZ, RZ, -0x35dec16 ;  /* 0xfca213eaff1a7424 */ /* 0x002fe200078e00ff */
[----:B------:R-:W-:Y:S01]  /*1270*/  F2F.F64.F32 R30, R31 ;  /* 0x0000001f001e7310 */ /* 0x000fe20000201800 */
[----:B------:R-:W-:Y:S01]  /*1280*/  IMAD.MOV.U32 R27, RZ, RZ, 0x3e928af3 ;  /* 0x3e928af3ff1b7424 */ /* 0x000fe200078e00ff */
[----:B------:R-:W-:Y:S01]  /*1290*/  DFMA R2, R20, R2, 6.75539944105574400000e+15 ;  /* 0x433800001402742b */ /* 0x000fe20000000002 */
[----:B------:R-:W-:Y:S01]  /*12a0*/  BSSY.RECONVERGENT B0, `(.L_x_16) ;  /* 0x0000049000007945 */ /* 0x000fe20003800200 */
[----:B------:R-:W-:Y:S01]  /*12b0*/  FSETP.GEU.AND P1, PT, |R21|, 4.1917929649353027344, PT ;  /* 0x4086232b1500780b */ /* 0x000fe20003f2e200 */
[----:B------:R-:W-:-:S05]  /*12c0*/  DSETP.GT.AND P0, PT, R16, RZ, PT ;  /* 0x000000ff1000722a */ /* 0x000fca0003f04000 */
[----:B0-----:R-:W-:-:S08]  /*12d0*/  DADD R4, R2, -6.75539944105574400000e+15 ;  /* 0xc338000002047429 */ /* 0x001fd00000000000 */
[----:B------:R-:W-:Y:S01]  /*12e0*/  DFMA R34, R4, -UR6, R20 ;  /* 0x8000000604227c2b */ /* 0x000fe20008000014 */
[----:B------:R-:W-:Y:S01]  /*12f0*/  UMOV UR6, 0x3b39803f ;  /* 0x3b39803f00067882 */ /* 0x000fe20000000000 */
[----:B------:R-:W-:-:S06]  /*1300*/  UMOV UR7, 0x3c7abc9e ;  /* 0x3c7abc9e00077882 */ /* 0x000fcc0000000000 */
[----:B------:R-:W-:Y:S01]  /*1310*/  DFMA R4, R4, -UR6, R34 ;  /* 0x8000000604047c2b */ /* 0x000fe20008000022 */
[----:B------:R-:W-:Y:S01]  /*1320*/  UMOV UR6, 0x69ce2bdf ;  /* 0x69ce2bdf00067882 */ /* 0x000fe20000000000 */
[----:B------:R-:W-:-:S06]  /*1330*/  UMOV UR7, 0x3e5ade15 ;  /* 0x3e5ade1500077882 */ /* 0x000fcc0000000000 */
        /* <DEDUP_REMOVED lines=11> */
[----:B------:R-:W-:Y:S01]  /*13f0*/  UMOV UR7, 0x3f56c16c ;  /* 0x3f56c16c00077882 */ /* 0x000fe20000000000 */
[----:B------:R-:W-:Y:S02]  /*1400*/  IMAD.MOV.U32 R26, RZ, RZ, 0x40000000 ;  /* 0x40000000ff1a7424 */ /* 0x000fe400078e00ff */
[----:B------:R-:W-:-:S03]  /*1410*/  IMAD.MOV.U32 R27, RZ, RZ, 0x3ffd23dd ;  /* 0x3ffd23ddff1b7424 */ /* 0x000fc600078e00ff */
[----:B------:R-:W-:Y:S01]  /*1420*/  DFMA R34, R4, R34, UR6 ;  /* 0x0000000604227e2b */ /* 0x000fe20008000022 */
[----:B------:R-:W-:Y:S01]  /*1430*/  UMOV UR6, 0xe0000000 ;  /* 0xe000000000067882 */ /* 0x000fe20000000000 */
[----:B------:R-:W-:Y:S02]  /*1440*/  UMOV UR7, 0x3ff548cd ;  /* 0x3ff548cd00077882 */ /* 0x000fe40000000000 */
[----:B------:R-:W-:Y:S01]  /*1450*/  DFMA R26, R6, UR6, -R26 ;  /* 0x00000006061a7c2b */ /* 0x000fe2000800081a */
[----:B------:R-:W-:Y:S01]  /*1460*/  UMOV UR6, 0x11122322 ;  /* 0x1112232200067882 */ /* 0x000fe20000000000 */
[----:B------:R-:W-:Y:S02]  /*1470*/  UMOV UR7, 0x3f811111 ;  /* 0x3f81111100077882 */ /* 0x000fe40000000000 */
[----:B------:R-:W-:Y:S01]  /*1480*/  DFMA R34, R4, R34, UR6 ;  /* 0x0000000604227e2b */ /* 0x000fe20008000022 */
[----:B------:R-:W-:Y:S01]  /*1490*/  UMOV UR6, 0x555502a1 ;  /* 0x555502a100067882 */ /* 0x000fe20000000000 */
[----:B------:R-:W-:-:S02]  /*14a0*/  UMOV UR7, 0x3fa55555 ;  /* 0x3fa5555500077882 */ /* 0x000fc40000000000 */
[----:B------:R-:W-:-:S04]  /*14b0*/  DFMA R26, R26, R6, 1.7814779281616210938 ;  /* 0x3ffc80ef1a1a742b */ /* 0x000fc80000000006 */
[----:B------:R-:W-:Y:S01]  /*14c0*/  DFMA R34, R4, R34, UR6 ;  /* 0x0000000604227e2b */ /* 0x000fe20008000022 */
[----:B------:R-:W-:Y:S01]  /*14d0*/  UMOV UR6, 0xe0000000 ;  /* 0xe000000000067882 */ /* 0x000fe20000000000 */
[----:B------:R-:W-:Y:S02]  /*14e0*/  UMOV UR7, 0x3fd6d1f0 ;  /* 0x3fd6d1f000077882 */ /* 0x000fe40000000000 */
[----:B------:R-:W-:Y:S01]  /*14f0*/  DFMA R26, R26, R6, -UR6 ;  /* 0x800000061a1a7e2b */ /* 0x000fe20008000006 */
[----:B------:R-:W-:Y:S01]  /*1500*/  UMOV UR6, 0x55555511 ;  /* 0x5555551100067882 */ /* 0x000fe20000000000 */
[----:B------:R-:W-:Y:S02]  /*1510*/  UMOV UR7, 0x3fc55555 ;  /* 0x3fc5555500077882 */ /* 0x000fe40000000000 */
[----:B------:R-:W-:Y:S01]  /*1520*/  DFMA R34, R4, R34, UR6 ;  /* 0x0000000604227e2b */ /* 0x000fe20008000022 */
[----:B------:R-:W-:Y:S01]  /*1530*/  UMOV UR6, 0x40000000 ;  /* 0x4000000000067882 */ /* 0x000fe20000000000 */
[----:B------:R-:W-:-:S02]  /*1540*/  UMOV UR7, 0x3fd470bf ;  /* 0x3fd470bf00077882 */ /* 0x000fc40000000000 */
[----:B------:R-:W-:Y:S01]  /*1550*/  DFMA R26, R26, R6, UR6 ;  /* 0x000000061a1a7e2b */ /* 0x000fe20008000006 */
[----:B------:R-:W-:Y:S01]  /*1560*/  UMOV UR6, 0xb ;  /* 0x0000000b00067882 */ /* 0x000fe20000000000 */
[----:B------:R-:W-:Y:S02]  /*1570*/  UMOV UR7, 0x3fe00000 ;  /* 0x3fe0000000077882 */ /* 0x000fe40000000000 */
[----:B------:R-:W-:Y:S01]  /*1580*/  DFMA R34, R4, R34, UR6 ;  /* 0x0000000604227e2b */ /* 0x000fe20008000022 */
[----:B------:R-:W-:Y:S01]  /*1590*/  UMOV UR6, 0x40000000 ;  /* 0x4000000000067882 */ /* 0x000fe20000000000 */
[----:B------:R-:W-:Y:S02]  /*15a0*/  UMOV UR7, 0x3fd98845 ;  /* 0x3fd9884500077882 */ /* 0x000fe40000000000 */
[----:B------:R-:W-:Y:S02]  /*15b0*/  DMUL R26, R26, R6 ;  /* 0x000000061a1a7228 */ /* 0x000fe40000000000 */
[----:B------:R-:W-:-:S02]  /*15c0*/  DMUL R32, R32, UR6 ;  /* 0x0000000620207c28 */ /* 0x000fc40008000000 */
[----:B------:R-:W-:-:S06]  /*15d0*/  DFMA R34, R4, R34, 1 ;  /* 0x3ff000000422742b */ /* 0x000fcc0000000022 */
[----:B------:R-:W-:Y:S02]  /*15e0*/  DMUL R26, R32, R26 ;  /* 0x0000001a201a7228 */ /* 0x000fe40000000000 */
[----:B------:R-:W-:Y:S01]  /*15f0*/  DFMA R34, R4, R34, 1 ;  /* 0x3ff000000422742b */ /* 0x000fe20000000022 */
[----:B------:R-:W-:Y:S05]  /*1600*/  F2F.F64.F32 R4, R0 ;  /* 0x0000000000047310 */ /* 0x000fea0000201800 */
[----:B------:R-:W-:-:S04]  /*1610*/  DADD R16, -R26, 1 ;  /* 0x3ff000001a107429 */ /* 0x000fc80000000100 */
[----:B------:R-:W-:Y:S02]  /*1620*/  IMAD R33, R2, 0x100000, R35 ;  /* 0x0010000002217824 */ /* 0x000fe400078e0223 */
[----:B------:R-:W-:Y:S01]  /*1630*/  IMAD.MOV.U32 R32, RZ, RZ, R34 ;  /* 0x000000ffff207224 */ /* 0x000fe200078e0022 */
[----:B--2---:R-:W0:Y:S08]  /*1640*/  F2F.F64.F32 R18, R18 ;  /* 0x0000001200127310 */ /* 0x004e300000201800 */
[----:B0-----:R3:W0:Y:S01]  /*1650*/  MUFU.RSQ64H R7, R19 ;  /* 0x0000001300077308 */ /* 0x0016220000001c00 */
[----:B------:R-:W-:Y:S05]  /*1660*/  @!P1 BRA `(.L_x_17) ;  /* 0x0000000000309947 */ /* 0x000fea0003800000 */
[----:B------:R-:W-:Y:S01]  /*1670*/  FSETP.GEU.AND P2, PT, |R21|, 4.2275390625, PT ;  /* 0x408748001500780b */ /* 0x000fe20003f4e200 */
[C---:B------:R-:W-:Y:S02]  /*1680*/  DADD R32, R20.reuse, +INF ;  /* 0x7ff0000014207429 */ /* 0x040fe40000000000 */
[----:B------:R-:W-:-:S08]  /*1690*/  DSETP.GEU.AND P1, PT, R20, RZ, PT ;  /* 0x000000ff1400722a */ /* 0x000fd00003f2e000 */
[----:B------:R-:W-:Y:S02]  /*16a0*/  FSEL R32, R32, RZ, P1 ;  /* 0x000000ff20207208 */ /* 0x000fe40000800000 */
[----:B------:R-:W-:Y:S02]  /*16b0*/  @!P2 LEA.HI R0, R2, R2, RZ, 0x1 ;  /* 0x000000020200a211 */ /* 0x000fe400078f08ff */
[----:B------:R-:W-:Y:S02]  /*16c0*/  FSEL R33, R33, RZ, P1 ;  /* 0x000000ff21217208 */ /* 0x000fe40000800000 */
[----:B------:R-:W-:-:S04]  /*16d0*/  @!P2 SHF.R.S32.HI R3, RZ, 0x1, R0 ;  /* 0x00000001ff03a819 */ /* 0x000fc80000011400 */
[----:B------:R-:W-:Y:S01]  /*16e0*/  @!P2 LEA R35, R3, R35, 0x14 ;  /* 0x000000230323a211 */ /* 0x000fe200078ea0ff */
[----:B------:R-:W-:-:S05]  /*16f0*/  @!P2 IMAD.IADD R2, R2, 0x1, -R3 ;  /* 0x000000010202a824 */ /* 0x000fca00078e0a03 */
[----:B------:R-:W-:Y:S01]  /*1700*/  @!P2 LEA R3, R2, 0x3ff00000, 0x14 ;  /* 0x3ff000000203a811 */ /* 0x000fe200078ea0ff */
[----:B------:R-:W-:-:S06]  /*1710*/  @!P2 IMAD.MOV.U32 R2, RZ, RZ, RZ ;  /* 0x000000ffff02a224 */ /* 0x000fcc00078e00ff */
[----:B------:R-:W-:-:S11]  /*1720*/  @!P2 DMUL R32, R34, R2 ;  /* 0x000000022220a228 */ /* 0x000fd60000000000 */
.L_x_17:
[----:B------:R-:W-:Y:S05]  /*1730*/  BSYNC.RECONVERGENT B0 ;  /* 0x0000000000007941 */ /* 0x000fea0003800200 */
.L_x_16:
[----:B------:R-:W-:Y:S01]  /*1740*/  IMAD.MOV.U32 R6, RZ, RZ, RZ ;  /* 0x000000ffff067224 */ /* 0x000fe200078e00ff */
[----:B------:R-:W-:Y:S01]  /*1750*/  DMUL R30, R30, R32 ;  /* 0x000000201e1e7228 */ /* 0x000fe20000000000 */
[----:B------:R-:W-:Y:S01]  /*1760*/  VIADD R0, R19, 0xfff00000 ;  /* 0xfff0000013007836 */ /* 0x000fe20000000000 */
[----:B------:R-:W-:Y:S01]  /*1770*/  DADD R2, -R14, 1 ;  /* 0x3ff000000e027429 */ /* 0x000fe20000000100 */
[----:B------:R-:W-:Y:S01]  /*1780*/  FSEL R32, R16, R26, P0 ;  /* 0x0000001a10207208 */ /* 0x000fe20000000000 */
[----:B------:R-:W-:Y:S01]  /*1790*/  IMAD.MOV.U32 R34, RZ, RZ, 0x0 ;  /* 0x00000000ff227424 */ /* 0x000fe200078e00ff */
[----:B0-----:R-:W-:Y:S01]  /*17a0*/  DMUL R20, R6, R6 ;  /* 0x0000000606147228 */ /* 0x001fe20000000000 */
[----:B------:R-:W-:Y:S01]  /*17b0*/  FSEL R33, R17, R27, P0 ;  /* 0x0000001b11217208 */ /* 0x000fe20000000000 */
[----:B------:R-:W-:Y:S01]  /*17c0*/  IMAD.MOV.U32 R35, RZ, RZ, 0x3fd80000 ;  /* 0x3fd80000ff237424 */ /* 0x000fe200078e00ff */
[----:B------:R-:W-:Y:S01]  /*17d0*/  ISETP.GE.U32.AND P0, PT, R0, 0x7fe00000, PT ;  /* 0x7fe000000000780c */ /* 0x000fe20003f06070 */
[----:B------:R-:W-:Y:S03]  /*17e0*/  BSSY.RECONVERGENT B0, `(.L_x_18) ;  /* 0x000000f000007945 */ /* 0x000fe60003800200 */
[----:B------:R-:W-:-:S02]  /*17f0*/  DADD R26, -R32, 1 ;  /* 0x3ff00000201a7429 */ /* 0x000fc40000000100 */
[----:B------:R-:W-:Y:S02]  /*1800*/  DFMA R16, R18, -R20, 1 ;  /* 0x3ff000001210742b */ /* 0x000fe40000000814 */
[----:B------:R-:W-:Y:S02]  /*1810*/  DMUL R20, R4, R2 ;  /* 0x0000000204147228 */ /* 0x000fe40000000000 */
[----:B------:R-:W-:-:S04]  /*1820*/  DMUL R32, R32, R30 ;  /* 0x0000001e20207228 */ /* 0x000fc80000000000 */
[----:B------:R-:W-:Y:S02]  /*1830*/  DFMA R2, R16, R34, 0.5 ;  /* 0x3fe000001002742b */ /* 0x000fe40000000022 */
[----:B------:R-:W-:Y:S02]  /*1840*/  DMUL R16, R6, R16 ;  /* 0x0000001006107228 */ /* 0x000fe40000000000 */
[----:B------:R-:W-:Y:S02]  /*1850*/  DFMA R20, R30, R26, -R20 ;  /* 0x0000001a1e14722b */ /* 0x000fe40000000814 */
[----:B------:R-:W-:-:S04]  /*1860*/  DFMA R26, R14, R4, -R32 ;  /* 0x000000040e1a722b */ /* 0x000fc80000000820 */
[----:B------:R-:W-:Y:S01]  /*1870*/  DFMA R4, R2, R16, R6 ;  /* 0x000000100204722b */ /* 0x000fe20000000006 */
[----:B------:R-:W-:Y:S10]  /*1880*/  @!P0 BRA `(.L_x_19) ;  /* 0x0000000000108947 */ /* 0x000ff40003800000 */
[----:B------:R-:W-:Y:S01]  /*1890*/  IMAD.MOV.U32 R16, RZ, RZ, R18 ;  /* 0x000000ffff107224 */ /* 0x000fe200078e0012 */
[----:B------:R-:W-:Y:S01]  /*18a0*/  MOV R14, 0x18d0 ;  /* 0x000018d0000e7802 */ /* 0x000fe20000000f00 */
[----:B------:R-:W-:-:S07]  /*18b0*/  IMAD.MOV.U32 R17, RZ, RZ, R19 ;  /* 0x000000ffff117224 */ /* 0x000fce00078e0013 */
[----:B---3-5:R-:W-:Y:S05]  /*18c0*/  CALL.REL.NOINC `($__internal_2_$__cuda_sm20_drsqrt_f64_slowpath_v2) ;  /* 0x0000001c00887944 */ /* 0x028fea0003c00000 */
.L_x_19:
[----:B------:R-:W-:Y:S05]  /*18d0*/  BSYNC.RECONVERGENT B0 ;  /* 0x0000000000007941 */ /* 0x000fea0003800200 */
.L_x_18:
[----:B------:R-:W0:Y:S01]  /*18e0*/  MUFU.RCP64H R3, R5 ;  /* 0x0000000500037308 */ /* 0x000e220000001800 */
[----:B------:R-:W-:Y:S01]  /*18f0*/  IADD3 R2, PT, PT, R5, 0x300402, RZ ;  /* 0x0030040205027810 */ /* 0x000fe20007ffe0ff */
[----:B------:R-:W-:Y:S03]  /*1900*/  BSSY.RECONVERGENT B0, `(.L_x_20) ;  /* 0x000000e000007945 */ /* 0x000fe60003800200 */
[----:B------:R-:W-:Y:S02]  /*1910*/  FSETP.GEU.AND P0, PT, |R2|, 5.8789094863358348022e-39, PT ;  /* 0x004004020200780b */ /* 0x000fe40003f0e200 */
        /* <DEDUP_REMOVED lines=9> */
[----:B---3-5:R-:W-:Y:S05]  /*19b0*/  CALL.REL.NOINC `($__internal_0_$__cuda_sm20_dblrcp_rn_slowpath_v3) ;  /* 0x00000014003c7944 */ /* 0x028fea0003c00000 */
[----:B------:R-:W-:Y:S02]  /*19c0*/  IMAD.MOV.U32 R16, RZ, RZ, R6 ;  /* 0x000000ffff107224 */ /* 0x000fe400078e0006 */
[----:B------:R-:W-:-:S07]  /*19d0*/  IMAD.MOV.U32 R17, RZ, RZ, R7 ;  /* 0x000000ffff117224 */ /* 0x000fce00078e0007 */
.L_x_21:
[----:B------:R-:W-:Y:S05]  /*19e0*/  BSYNC.RECONVERGENT B0 ;  /* 0x0000000000007941 */ /* 0x000fea0003800200 */
.L_x_20:
[----:B-----5:R-:W0:Y:S01]  /*19f0*/  MUFU.RCP R0, R23 ;  /* 0x0000001700007308 */ /* 0x020e220000001000 */
[----:B------:R-:W-:Y:S07]  /*1a00*/  BSSY.RECONVERGENT B0, `(.L_x_22) ;  /* 0x000000d000007945 */ /* 0x000fee0003800200 */
[----:B------:R-:W1:Y:S01]  /*1a10*/  FCHK P0, R24, R23 ;  /* 0x0000001718007302 */ /* 0x000e620000000000 */
[----:B0-----:R-:W-:-:S04]  /*1a20*/  FFMA R3, -R23, R0, 1 ;  /* 0x3f80000017037423 */ /* 0x001fc80000000100 */
[----:B------:R-:W-:-:S04]  /*1a30*/  FFMA R3, R0, R3, R0 ;  /* 0x0000000300037223 */ /* 0x000fc80000000000 */
[----:B------:R-:W-:-:S04]  /*1a40*/  FFMA R0, R24, R3, RZ ;  /* 0x0000000318007223 */ /* 0x000fc800000000ff */
[----:B------:R-:W-:-:S04]  /*1a50*/  FFMA R2, -R23, R0, R24 ;  /* 0x0000000017027223 */ /* 0x000fc80000000118 */
[----:B------:R-:W-:Y:S01]  /*1a60*/  FFMA R0, R3, R2, R0 ;  /* 0x0000000203007223 */ /* 0x000fe20000000000 */
[----:B-1----:R-:W-:Y:S06]  /*1a70*/  @!P0 BRA `(.L_x_23) ;  /* 0x0000000000148947 */ /* 0x002fec0003800000 */
[----:B------:R-:W-:Y:S01]  /*1a80*/  IMAD.MOV.U32 R0, RZ, RZ, R24 ;  /* 0x000000ffff007224 */ /* 0x000fe200078e0018 */
[----:B------:R-:W-:Y:S01]  /*1a90*/  MOV R4, 0x1ac0 ;  /* 0x00001ac000047802 */ /* 0x000fe20000000f00 */
[----:B------:R-:W-:-:S07]  /*1aa0*/  IMAD.MOV.U32 R31, RZ, RZ, R23 ;  /* 0x000000ffff1f7224 */ /* 0x000fce00078e0017 */
[----:B---3--:R-:W-:Y:S05]  /*1ab0*/  CALL.REL.NOINC `($__internal_3_$__cuda_sm3x_div_rn_noftz_f32_slowpath) ;  /* 0x0000001c00947944 */ /* 0x008fea0003c00000 */
[----:B------:R-:W-:-:S07]  /*1ac0*/  IMAD.MOV.U32 R0, RZ, RZ, R6 ;  /* 0x000000ffff007224 */ /* 0x000fce00078e0006 */
.L_x_23:
[----:B------:R-:W-:Y:S05]  /*1ad0*/  BSYNC.RECONVERGENT B0 ;  /* 0x0000000000007941 */ /* 0x000fea0003800200 */
.L_x_22:
[----:B---3--:R-:W-:Y:S01]  /*1ae0*/  IMAD.MOV.U32 R22, RZ, RZ, R0 ;  /* 0x000000ffff167224 */ /* 0x008fe200078e0000 */
[----:B------:R-:W-:Y:S01]  /*1af0*/  DMUL R10, R16, R10 ;  /* 0x0000000a100a7228 */ /* 0x000fe20000000000 */
[----:B------:R-:W-:Y:S01]  /*1b00*/  MOV R2, 0x1 ;  /* 0x0000000100027802 */ /* 0x000fe20000000f00 */
[----:B------:R-:W-:Y:S02]  /*1b10*/  BSSY.RECONVERGENT B0, `(.L_x_24) ;  /* 0x000001d000007945 */ /* 0x000fe40003800200 */
[C---:B------:R-:W-:Y:S02]  /*1b20*/  FSETP.GEU.AND P0, PT, |R22|.reuse, 1.175494350822287508e-38, PT ;  /* 0x008000001600780b */ /* 0x040fe40003f0e200 */
[----:B------:R-:W0:Y:S11]  /*1b30*/  MUFU.RCP64H R3, R11 ;  /* 0x0000000b00037308 */ /* 0x000e360000001800 */
[----:B------:R-:W-:-:S04]  /*1b40*/  @!P0 FMUL R22, R22, 16777216 ;  /* 0x4b80000016168820 */ /* 0x000fc80000400000 */
[----:B------:R-:W1:Y:S01]  /*1b50*/  MUFU.LG2 R0, R22 ;  /* 0x0000001600007308 */ /* 0x000e620000000c00 */
[----:B0-----:R-:W-:-:S08]  /*1b60*/  DFMA R4, -R10, R2, 1 ;  /* 0x3ff000000a04742b */ /* 0x001fd00000000102 */
[----:B------:R-:W-:Y:S01]  /*1b70*/  DFMA R4, R4, R4, R4 ;  /* 0x000000040404722b */ /* 0x000fe20000000004 */
[----:B-1----:R-:W-:-:S07]  /*1b80*/  @!P0 FADD R0, R0, -24 ;  /* 0xc1c0000000008421 */ /* 0x002fce0000000000 */
        /* <DEDUP_REMOVED lines=14> */
[----:B------:R-:W-:Y:S01]  /*1c70*/  MOV R28, 0x1cc0 ;  /* 0x00001cc0001c7802 */ /* 0x000fe20000000f00 */
[----:B------:R-:W-:Y:S02]  /*1c80*/  IMAD.MOV.U32 R7, RZ, RZ, R15 ;  /* 0x000000ffff077224 */ /* 0x000fe400078e000f */
[----:B------:R-:W-:Y:S02]  /*1c90*/  IMAD.MOV.U32 R2, RZ, RZ, R10 ;  /* 0x000000ffff027224 */ /* 0x000fe400078e000a */
[----:B------:R-:W-:-:S07]  /*1ca0*/  IMAD.MOV.U32 R3, RZ, RZ, R11 ;  /* 0x000000ffff037224 */ /* 0x000fce00078e000b */
[----:B------:R-:W-:Y:S05]  /*1cb0*/  CALL.REL.NOINC `($__internal_1_$__cuda_sm20_div_rn_f64_full) ;  /* 0x0000001400187944 */ /* 0x000fea0003c00000 */
[----:B------:R-:W-:Y:S02]  /*1cc0*/  IMAD.MOV.U32 R8, RZ, RZ, R14 ;  /* 0x000000ffff087224 */ /* 0x000fe400078e000e */
[----:B------:R-:W-:-:S07]  /*1cd0*/  IMAD.MOV.U32 R9, RZ, RZ, R15 ;  /* 0x000000ffff097224 */ /* 0x000fce00078e000f */
.L_x_25:
[----:B------:R-:W-:Y:S05]  /*1ce0*/  BSYNC.RECONVERGENT B0 ;  /* 0x0000000000007941 */ /* 0x000fea0003800200 */
.L_x_24:
[----:B------:R-:W-:Y:S01]  /*1cf0*/  DMUL R2, R8, -0.5 ;  /* 0xbfe0000008027828 */ /* 0x000fe20000000000 */
[----:B------:R-:W-:Y:S01]  /*1d00*/  IMAD.MOV.U32 R6, RZ, RZ, 0x652b82fe ;  /* 0x652b82feff067424 */ /* 0x000fe200078e00ff */
[----:B------:R-:W-:Y:S01]  /*1d10*/  MOV R7, 0x3ff71547 ;  /* 0x3ff7154700077802 */ /* 0x000fe20000000f00 */
[----:B------:R-:W-:Y:S01]  /*1d20*/  UMOV UR6, 0xfefa39ef ;  /* 0xfefa39ef00067882 */ /* 0x000fe20000000000 */
[----:B------:R-:W-:Y:S01]  /*1d30*/  UMOV UR7, 0x3fe62e42 ;  /* 0x3fe62e4200077882 */ /* 0x000fe20000000000 */
[----:B------:R-:W-:Y:S01]  /*1d40*/  BSSY.RECONVERGENT B0, `(.L_x_26) ;  /* 0x0000043000007945 */ /* 0x000fe20003800200 */
[----:B------:R-:W-:Y:S02]  /*1d50*/  DADD R10, -R10, R8 ;  /* 0x000000000a0a7229 */ /* 0x000fe40000000108 */
        /* <DEDUP_REMOVED lines=23> */
[----:B------:R-:W-:Y:S01]  /*1ed0*/  IMAD.MOV.U32 R4, RZ, RZ, 0x20000000 ;  /* 0x20000000ff047424 */ /* 0x000fe200078e00ff */
[----:B------:R-:W-:Y:S01]  /*1ee0*/  UMOV UR7, 0x3f56c16c ;  /* 0x3f56c16c00077882 */ /* 0x000fe20000000000 */
[----:B------:R-:W-:-:S04]  /*1ef0*/  IMAD.MOV.U32 R5, RZ, RZ, 0x3fcda671 ;  /* 0x3fcda671ff057424 */ /* 0x000fc800078e00ff */
[----:B------:R-:W-:Y:S01]  /*1f00*/  DFMA R30, R14, R16, UR6 ;  /* 0x000000060e1e7e2b */ /* 0x000fe20008000010 */
[----:B------:R-:W-:Y:S01]  /*1f10*/  UMOV UR6, 0x11122322 ;  /* 0x1112232200067882 */ /* 0x000fe20000000000 */
[----:B------:R-:W-:Y:S01]  /*1f20*/  DFMA R4, |R8|, R4, 1 ;  /* 0x3ff000000804742b */ /* 0x000fe20000000204 */
[----:B------:R-:W-:-:S05]  /*1f30*/  UMOV UR7, 0x3f811111 ;  /* 0x3f81111100077882 */ /* 0x000fca0000000000 */
[----:B------:R-:W0:Y:S01]  /*1f40*/  MUFU.RCP64H R17, R5 ;  /* 0x0000000500117308 */ /* 0x000e220000001800 */
[----:B------:R-:W-:Y:S01]  /*1f50*/  DFMA R30, R14, R30, UR6 ;  /* 0x000000060e1e7e2b */ /* 0x000fe2000800001e */
[----:B------:R-:W-:Y:S01]  /*1f60*/  UMOV UR6, 0x555502a1 ;  /* 0x555502a100067882 */ /* 0x000fe20000000000 */
[----:B------:R-:W-:Y:S01]  /*1f70*/  UMOV UR7, 0x3fa55555 ;  /* 0x3fa5555500077882 */ /* 0x000fe20000000000 */
[----:B------:R-:W-:-:S05]  /*1f80*/  VIADD R16, R5, 0x300402 ;  /* 0x0030040205107836 */ /* 0x000fca0000000000 */
[----:B------:R-:W-:Y:S01]  /*1f90*/  DFMA R30, R14, R30, UR6 ;  /* 0x000000060e1e7e2b */ /* 0x000fe2000800001e */
[----:B------:R-:W-:Y:S01]  /*1fa0*/  UMOV UR6, 0x55555511 ;  /* 0x5555551100067882 */ /* 0x000fe20000000000 */
[----:B------:R-:W-:Y:S01]  /*1fb0*/  UMOV UR7, 0x3fc55555 ;  /* 0x3fc5555500077882 */ /* 0x000fe20000000000 */
[----:B------:R-:W-:Y:S01]  /*1fc0*/  FSETP.GEU.AND P2, PT, |R16|, 5.8789094863358348022e-39, PT ;  /* 0x004004021000780b */ /* 0x000fe20003f4e200 */
[----:B0-----:R-:W-:-:S04]  /*1fd0*/  DFMA R32, -R4, R16, 1 ;  /* 0x3ff000000420742b */ /* 0x001fc80000000110 */
[----:B------:R-:W-:Y:S01]  /*1fe0*/  DFMA R30, R14, R30, UR6 ;  /* 0x000000060e1e7e2b */ /* 0x000fe2000800001e */
[----:B------:R-:W-:Y:S01]  /*1ff0*/  UMOV UR6, 0xb ;  /* 0x0000000b00067882 */ /* 0x000fe20000000000 */
[----:B------:R-:W-:Y:S02]  /*2000*/  UMOV UR7, 0x3fe00000 ;  /* 0x3fe0000000077882 */ /* 0x000fe40000000000 */
[----:B------:R-:W-:-:S04]  /*2010*/  DFMA R34, R32, R32, R32 ;  /* 0x000000202022722b */ /* 0x000fc80000000020 */
[----:B------:R-:W-:-:S04]  /*2020*/  DFMA R32, R14, R30, UR6 ;  /* 0x000000060e207e2b */ /* 0x000fc8000800001e */
[----:B------:R-:W-:-:S04]  /*2030*/  DFMA R30, R16, R34, R16 ;  /* 0x00000022101e722b */ /* 0x000fc80000000010 */
[----:B------:R-:W-:-:S04]  /*2040*/  DFMA R32, R14, R32, 1 ;  /* 0x3ff000000e20742b */ /* 0x000fc80000000020 */
[----:B------:R-:W-:-:S04]  /*2050*/  DFMA R34, -R4, R30, 1 ;  /* 0x3ff000000422742b */ /* 0x000fc8000000011e */
[----:B------:R-:W-:-:S04]  /*2060*/  DFMA R32, R14, R32, 1 ;  /* 0x3ff000000e20742b */ /* 0x000fc80000000020 */
[----:B------:R-:W-:-:S06]  /*2070*/  DFMA R30, R30, R34, R30 ;  /* 0x000000221e1e722b */ /* 0x000fcc000000001e */
[----:B------:R-:W-:Y:S02]  /*2080*/  IMAD R15, R6, 0x100000, R33 ;  /* 0x00100000060f7824 */ /* 0x000fe400078e0221 */
[----:B------:R-:W-:Y:S01]  /*2090*/  IMAD.MOV.U32 R14, RZ, RZ, R32 ;  /* 0x000000ffff0e7224 */ /* 0x000fe200078e0020 */
[----:B------:R-:W-:Y:S06]  /*20a0*/  @!P0 BRA `(.L_x_27) ;  /* 0x0000000000308947 */ /* 0x000fec0003800000 */
[----:B------:R-:W-:Y:S01]  /*20b0*/  FSETP.GEU.AND P1, PT, |R3|, 4.2275390625, PT ;  /* 0x408748000300780b */ /* 0x000fe20003f2e200 */
[C---:B------:R-:W-:Y:S02]  /*20c0*/  DADD R14, R2.reuse, +INF ;  /* 0x7ff00000020e7429 */ /* 0x040fe40000000000 */
[----:B------:R-:W-:-:S08]  /*20d0*/  DSETP.GEU.AND P0, PT, R2, RZ, PT ;  /* 0x000000ff0200722a */ /* 0x000fd00003f0e000 */
[----:B------:R-:W-:Y:S02]  /*20e0*/  FSEL R14, R14, RZ, P0 ;  /* 0x000000ff0e0e7208 */ /* 0x000fe40000000000 */
[----:B------:R-:W-:Y:S02]  /*20f0*/  @!P1 LEA.HI R0, R6, R6, RZ, 0x1 ;  /* 0x0000000606009211 */ /* 0x000fe400078f08ff */
[----:B------:R-:W-:Y:S02]  /*2100*/  FSEL R15, R15, RZ, P0 ;  /* 0x000000ff0f0f7208 */ /* 0x000fe40000000000 */
[----:B------:R-:W-:-:S04]  /*2110*/  @!P1 SHF.R.S32.HI R3, RZ, 0x1, R0 ;  /* 0x00000001ff039819 */ /* 0x000fc80000011400 */
[----:B------:R-:W-:Y:S01]  /*2120*/  @!P1 IADD3 R2, PT, PT, R6, -R3, RZ ;  /* 0x8000000306029210 */ /* 0x000fe20007ffe0ff */
[----:B------:R-:W-:-:S03]  /*2130*/  @!P1 IMAD R33, R3, 0x100000, R33 ;  /* 0x0010000003219824 */ /* 0x000fc600078e0221 */
[----:B------:R-:W-:Y:S01]  /*2140*/  @!P1 LEA R3, R2, 0x3ff00000, 0x14 ;  /* 0x3ff0000002039811 */ /* 0x000fe200078ea0ff */
[----:B------:R-:W-:-:S06]  /*2150*/  @!P1 IMAD.MOV.U32 R2, RZ, RZ, RZ ;  /* 0x000000ffff029224 */ /* 0x000fcc00078e00ff */
[----:B------:R-:W-:-:S11]  /*2160*/  @!P1 DMUL R14, R32, R2 ;  /* 0x00000002200e9228 */ /* 0x000fd60000000000 */
.L_x_27:
[----:B------:R-:W-:Y:S05]  /*2170*/  BSYNC.RECONVERGENT B0 ;  /* 0x0000000000007941 */ /* 0x000fea0003800200 */
.L_x_26:
[----:B------:R-:W-:Y:S04]  /*2180*/  BSSY.RECONVERGENT B0, `(.L_x_28) ;  /* 0x0000008000007945 */ /* 0x000fe80003800200 */
[----:B------:R-:W-:Y:S05]  /*2190*/  @P2 BRA `(.L_x_29) ;  /* 0x0000000000182947 */ /* 0x000fea0003800000 */
[----:B------:R-:W-:Y:S02]  /*21a0*/  LOP3.LUT R2, R5, 0x7fffffff, RZ, 0xc0, !PT ;  /* 0x7fffffff05027812 */ /* 0x000fe400078ec0ff */
[----:B------:R-:W-:-:S03]  /*21b0*/  MOV R28, 0x21e0 ;  /* 0x000021e0001c7802 */ /* 0x000fc60000000f00 */
[----:B------:R-:W-:-:S07]  /*21c0*/  VIADD R2, R2, 0xfff00000 ;  /* 0xfff0000002027836 */ /* 0x000fce0000000000 */
[----:B------:R-:W-:Y:S05]  /*21d0*/  CALL.REL.NOINC `($__internal_0_$__cuda_sm20_dblrcp_rn_slowpath_v3) ;  /* 0x0000000c00347944 */ /* 0x000fea0003c00000 */
[----:B------:R-:W-:Y:S02]  /*21e0*/  IMAD.MOV.U32 R30, RZ, RZ, R6 ;  /* 0x000000ffff1e7224 */ /* 0x000fe400078e0006 */
[----:B------:R-:W-:-:S07]  /*21f0*/  IMAD.MOV.U32 R31, RZ, RZ, R7 ;  /* 0x000000ffff1f7224 */ /* 0x000fce00078e0007 */
.L_x_29:
[----:B------:R-:W-:Y:S05]  /*2200*/  BSYNC.RECONVERGENT B0 ;  /* 0x0000000000007941 */ /* 0x000fea0003800200 */
.L_x_28:
[C---:B------:R-:W-:Y:S01]  /*2210*/  DMUL R2, R10.reuse, -0.5 ;  /* 0xbfe000000a027828 */ /* 0x040fe20000000000 */
[----:B------:R-:W-:Y:S01]  /*2220*/  IMAD.MOV.U32 R6, RZ, RZ, 0x652b82fe ;  /* 0x652b82feff067424 */ /* 0x000fe200078e00ff */
[----:B------:R-:W-:Y:S01]  /*2230*/  UMOV UR6, 0xfefa39ef ;  /* 0xfefa39ef00067882 */ /* 0x000fe20000000000 */
[----:B------:R-:W-:Y:S01]  /*2240*/  IMAD.MOV.U32 R7, RZ, RZ, 0x3ff71547 ;  /* 0x3ff71547ff077424 */ /* 0x000fe200078e00ff */
[----:B------:R-:W-:Y:S01]  /*2250*/  UMOV UR7, 0x3fe62e42 ;  /* 0x3fe62e4200077882 */ /* 0x000fe20000000000 */
[----:B------:R-:W-:Y:S01]  /*2260*/  IMAD.MOV.U32 R36, RZ, RZ, 0x40000000 ;  /* 0x40000000ff247424 */ /* 0x000fe200078e00ff */
[----:B------:R-:W-:Y:S01]  /*2270*/  UMOV UR8, 0x1852b7af ;  /* 0x1852b7af00087882 */ /* 0x000fe20000000000 */
[----:B------:R-:W-:Y:S01]  /*2280*/  IMAD.MOV.U32 R37, RZ, RZ, 0x3ffd23dd ;  /* 0x3ffd23ddff257424 */ /* 0x000fe200078e00ff */
[----:B------:R-:W-:Y:S01]  /*2290*/  DMUL R2, R10, R2 ;  /* 0x000000020a027228 */ /* 0x000fe20000000000 */
[----:B------:R-:W-:Y:S01]  /*22a0*/  UMOV UR9, 0x3f56c16c ;  /* 0x3f56c16c00097882 */ /* 0x000fe20000000000 */
[----:B------:R-:W-:Y:S01]  /*22b0*/  IMAD.MOV.U32 R16, RZ, RZ, 0x20000000 ;  /* 0x20000000ff107424 */ /* 0x000fe200078e00ff */
[----:B------:R-:W-:Y:S01]  /*22c0*/  DSETP.GT.AND P1, PT, R8, RZ, PT ;  /* 0x000000ff0800722a */ /* 0x000fe20003f24000 */
[----:B------:R-:W-:Y:S01]  /*22d0*/  IMAD.MOV.U32 R17, RZ, RZ, 0x3fcda671 ;  /* 0x3fcda671ff117424 */ /* 0x000fe200078e00ff */
[----:B------:R-:W-:Y:S03]  /*22e0*/  BSSY.RECONVERGENT B0, `(.L_x_30) ;  /* 0x000004f000007945 */ /* 0x000fe60003800200 */
[----:B------:R-:W-:-:S02]  /*22f0*/  DFMA R6, R2, R6, 6.75539944105574400000e+15 ;  /* 0x433800000206742b */ /* 0x000fc40000000006 */
[----:B------:R-:W-:-:S06]  /*2300*/  FSETP.GEU.AND P2, PT, |R3|, 4.1917929649353027344, PT ;  /* 0x4086232b0300780b */ /* 0x000fcc0003f4e200 */
[----:B------:R-:W-:-:S08]  /*2310*/  DADD R34, R6, -6.75539944105574400000e+15 ;  /* 0xc338000006227429 */ /* 0x000fd00000000000 */
[----:B------:R-:W-:Y:S01]  /*2320*/  DFMA R4, R34, -UR6, R2 ;  /* 0x8000000622047c2b */ /* 0x000fe20008000002 */
[----:B------:R-:W-:Y:S01]  /*2330*/  UMOV UR6, 0x3b39803f ;  /* 0x3b39803f00067882 */ /* 0x000fe20000000000 */
[----:B------:R-:W-:-:S06]  /*2340*/  UMOV UR7, 0x3c7abc9e ;  /* 0x3c7abc9e00077882 */ /* 0x000fcc0000000000 */
[----:B------:R-:W-:Y:S01]  /*2350*/  DFMA R34, R34, -UR6, R4 ;  /* 0x8000000622227c2b */ /* 0x000fe20008000004 */
[----:B------:R-:W-:Y:S01]  /*2360*/  UMOV UR6, 0x69ce2bdf ;  /* 0x69ce2bdf00067882 */ /* 0x000fe20000000000 */
[----:B------:R-:W-:Y:S01]  /*2370*/  MOV R4, 0xfca213ea ;  /* 0xfca213ea00047802 */ /* 0x000fe20000000f00 */
[----:B------:R-:W-:Y:S01]  /*2380*/  IMAD.MOV.U32 R5, RZ, RZ, 0x3e928af3 ;  /* 0x3e928af3ff057424 */ /* 0x000fe200078e00ff */
[----:B------:R-:W-:-:S05]  /*2390*/  UMOV UR7, 0x3e5ade15 ;  /* 0x3e5ade1500077882 */ /* 0x000fca0000000000 */
[----:B------:R-:W-:Y:S01]  /*23a0*/  DFMA R4, R34, UR6, R4 ;  /* 0x0000000622047c2b */ /* 0x000fe20008000004 */
[----:B------:R-:W-:Y:S01]  /*23b0*/  UMOV UR6, 0x62401315 ;  /* 0x6240131500067882 */ /* 0x000fe20000000000 */
[----:B------:R-:W-:-:S06]  /*23c0*/  UMOV UR7, 0x3ec71dee ;  /* 0x3ec71dee00077882 */ /* 0x000fcc0000000000 */
        /* <DEDUP_REMOVED lines=12> */
[----:B------:R-:W-:Y:S01]  /*2490*/  UMOV UR7, 0x3fd6d1f0 ;  /* 0x3fd6d1f000077882 */ /* 0x000fe20000000000 */
[----:B------:R-:W-:Y:S02]  /*24a0*/  DFMA R4, |R10|, R16, 1 ;  /* 0x3ff000000a04742b */ /* 0x000fe40000000210 */
[----:B------:R-:W-:Y:S01]  /*24b0*/  DFMA R36, R36, R30, -UR6 ;  /* 0x8000000624247e2b */ /* 0x000fe2000800001e */
[----:B------:R-:W-:Y:S01]  /*24c0*/  UMOV UR6, 0x40000000 ;  /* 0x4000000000067882 */ /* 0x000fe20000000000 */
[----:B------:R-:W-:Y:S01]  /*24d0*/  UMOV UR7, 0x3fd470bf ;  /* 0x3fd470bf00077882 */ /* 0x000fe20000000000 */
[----:B------:R-:W-:Y:S01]  /*24e0*/  DFMA R32, R34, R32, UR8 ;  /* 0x0000000822207e2b */ /* 0x000fe20008000020 */
[----:B------:R-:W0:Y:S04]  /*24f0*/  MUFU.RCP64H R17, R5 ;  /* 0x0000000500117308 */ /* 0x000e280000001800 */
[----:B------:R-:W-:Y:S01]  /*2500*/  DFMA R36, R36, R30, UR6 ;  /* 0x0000000624247e2b */ /* 0x000fe2000800001e */
[----:B------:R-:W-:Y:S01]  /*2510*/  UMOV UR6, 0x11122322 ;  /* 0x1112232200067882 */ /* 0x000fe20000000000 */
[----:B------:R-:W-:Y:S01]  /*2520*/  UMOV UR7, 0x3f811111 ;  /* 0x3f81111100077882 */ /* 0x000fe20000000000 */
[----:B------:R-:W-:Y:S01]  /*2530*/  VIADD R16, R5, 0x300402 ;  /* 0x0030040205107836 */ /* 0x000fe20000000000 */
[----:B------:R-:W-:Y:S01]  /*2540*/  DFMA R32, R34, R32, UR6 ;  /* 0x0000000622207e2b */ /* 0x000fe20008000020 */
[----:B------:R-:W-:Y:S01]  /*2550*/  UMOV UR6, 0x555502a1 ;  /* 0x555502a100067882 */ /* 0x000fe20000000000 */
[----:B------:R-:W-:-:S02]  /*2560*/  UMOV UR7, 0x3fa55555 ;  /* 0x3fa5555500077882 */ /* 0x000fc40000000000 */
[----:B------:R-:W-:Y:S01]  /*2570*/  DMUL R30, R36, R30 ;  /* 0x0000001e241e7228 */ /* 0x000fe20000000000 */
[----:B------:R-:W-:-:S03]  /*2580*/  FSETP.GEU.AND P0, PT, |R16|, 5.8789094863358348022e-39, PT ;  /* 0x004004021000780b */ /* 0x000fc60003f0e200 */
[----:B------:R-:W-:Y:S01]  /*2590*/  DFMA R36, R34, R32, UR6 ;  /* 0x0000000622247e2b */ /* 0x000fe20008000020 */
[----:B------:R-:W-:Y:S01]  /*25a0*/  UMOV UR6, 0x55555511 ;  /* 0x5555551100067882 */ /* 0x000fe20000000000 */
[----:B------:R-:W-:Y:S01]  /*25b0*/  UMOV UR7, 0x3fc55555 ;  /* 0x3fc5555500077882 */ /* 0x000fe20000000000 */
[----:B0-----:R-:W-:-:S05]  /*25c0*/  DFMA R32, -R4, R16, 1 ;  /* 0x3ff000000420742b */ /* 0x001fca0000000110 */
[----:B------:R-:W-:Y:S01]  /*25d0*/  DFMA R36, R34, R36, UR6 ;  /* 0x0000000622247e2b */ /* 0x000fe20008000024 */
[----:B------:R-:W-:Y:S01]  /*25e0*/  UMOV UR6, 0xb ;  /* 0x0000000b00067882 */ /* 0x000fe20000000000 */
[----:B------:R-:W-:Y:S01]  /*25f0*/  UMOV UR7, 0x3fe00000 ;  /* 0x3fe0000000077882 */ /* 0x000fe20000000000 */
[----:B------:R-:W-:-:S05]  /*2600*/  DFMA R32, R32, R32, R32 ;  /* 0x000000202020722b */ /* 0x000fca0000000020 */
[----:B------:R-:W-:Y:S01]  /*2610*/  DFMA R36, R34, R36, UR6 ;  /* 0x0000000622247e2b */ /* 0x000fe20008000024 */
[----:B------:R-:W-:Y:S01]  /*2620*/  UMOV UR6, 0x40000000 ;  /* 0x4000000000067882 */ /* 0x000fe20000000000 */
[----:B------:R-:W-:Y:S01]  /*2630*/  UMOV UR7, 0x3fd98845 ;  /* 0x3fd9884500077882 */ /* 0x000fe20000000000 */
[----:B------:R-:W-:Y:S02]  /*2640*/  DFMA R32, R16, R32, R16 ;  /* 0x000000201020722b */ /* 0x000fe40000000010 */
[----:B------:R-:W-:-:S03]  /*2650*/  DMUL R14, R14, UR6 ;  /* 0x000000060e0e7c28 */ /* 0x000fc60008000000 */
[----:B------:R-:W-:-:S05]  /*2660*/  DFMA R36, R34, R36, 1 ;  /* 0x3ff000002224742b */ /* 0x000fca0000000024 */
[----:B------:R-:W-:Y:S02]  /*2670*/  DMUL R30, R14, R30 ;  /* 0x0000001e0e1e7228 */ /* 0x000fe40000000000 */
[----:B------:R-:W-:Y:S02]  /*2680*/  DFMA R14, -R4, R32, 1 ;  /* 0x3ff00000040e742b */ /* 0x000fe40000000120 */
[----:B------:R-:W-:-:S04]  /*2690*/  DFMA R36, R34, R36, 1 ;  /* 0x3ff000002224742b */ /* 0x000fc80000000024 */
[----:B------:R-:W-:Y:S02]  /*26a0*/  DADD R34, -R30, 1 ;  /* 0x3ff000001e227429 */ /* 0x000fe40000000100 */
[----:B------:R-:W-:-:S04]  /*26b0*/  DFMA R32, R32, R14, R32 ;  /* 0x0000000e2020722b */ /* 0x000fc80000000020 */
[----:B------:R-:W-:Y:S01]  /*26c0*/  IMAD R15, R6, 0x100000, R37 ;  /* 0x00100000060f7824 */ /* 0x000fe200078e0225 */
[----:B------:R-:W-:-:S03]  /*26d0*/  MOV R14, R36 ;  /* 0x00000024000e7202 */ /* 0x000fc60000000f00 */
[----:B------:R-:W-:Y:S02]  /*26e0*/  FSEL R8, R34, R30, P1 ;  /* 0x0000001e22087208 */ /* 0x000fe40000800000 */
[----:B------:R-:W-:Y:S01]  /*26f0*/  FSEL R9, R35, R31, P1 ;  /* 0x0000001f23097208 */ /* 0x000fe20000800000 */
[----:B------:R-:W-:Y:S06]  /*2700*/  @!P2 BRA `(.L_x_31) ;  /* 0x000000000030a947 */ /* 0x000fec0003800000 */
[----:B------:R-:W-:Y:S01]  /*2710*/  FSETP.GEU.AND P2, PT, |R3|, 4.2275390625, PT ;  /* 0x408748000300780b */ /* 0x000fe20003f4e200 */
[C---:B------:R-:W-:Y:S02]  /*2720*/  DADD R14, R2.reuse, +INF ;  /* 0x7ff00000020e7429 */ /* 0x040fe40000000000 */
[----:B------:R-:W-:-:S08]  /*2730*/  DSETP.GEU.AND P1, PT, R2, RZ, PT ;  /* 0x000000ff0200722a */ /* 0x000fd00003f2e000 */
[----:B------:R-:W-:Y:S02]  /*2740*/  FSEL R14, R14, RZ, P1 ;  /* 0x000000ff0e0e7208 */ /* 0x000fe40000800000 */
[----:B------:R-:W-:Y:S02]  /*2750*/  @!P2 LEA.HI R0, R6, R6, RZ, 0x1 ;  /* 0x000000060600a211 */ /* 0x000fe400078f08ff */
[----:B------:R-:W-:Y:S02]  /*2760*/  FSEL R15, R15, RZ, P1 ;  /* 0x000000ff0f0f7208 */ /* 0x000fe40000800000 */
[----:B------:R-:W-:-:S05]  /*2770*/  @!P2 SHF.R.S32.HI R3, RZ, 0x1, R0 ;  /* 0x00000001ff03a819 */ /* 0x000fca0000011400 */
[----:B------:R-:W-:Y:S02]  /*2780*/  @!P2 IMAD.IADD R2, R6, 0x1, -R3 ;  /* 0x000000010602a824 */ /* 0x000fe400078e0a03 */
[----:B------:R-:W-:-:S03]  /*2790*/  @!P2 IMAD R37, R3, 0x100000, R37 ;  /* 0x001000000325a824 */ /* 0x000fc600078e0225 */
[----:B------:R-:W-:Y:S01]  /*27a0*/  @!P2 LEA R3, R2, 0x3ff00000, 0x14 ;  /* 0x3ff000000203a811 */ /* 0x000fe200078ea0ff */
[----:B------:R-:W-:-:S06]  /*27b0*/  @!P2 IMAD.MOV.U32 R2, RZ, RZ, RZ ;  /* 0x000000ffff02a224 */ /* 0x000fcc00078e00ff */
[----:B------:R-:W-:-:S11]  /*27c0*/  @!P2 DMUL R14, R36, R2 ;  /* 0x00000002240ea228 */ /* 0x000fd60000000000 */
.L_x_31:
[----:B------:R-:W-:Y:S05]  /*27d0*/  BSYNC.RECONVERGENT B0 ;  /* 0x0000000000007941 */ /* 0x000fea0003800200 */
.L_x_30:
        /* <DEDUP_REMOVED lines=8> */
.L_x_33:
[----:B------:R-:W-:Y:S05]  /*2860*/  BSYNC.RECONVERGENT B0 ;  /* 0x0000000000007941 */ /* 0x000fea0003800200 */
.L_x_32:
[----:B------:R-:W-:Y:S01]  /*2870*/  DMUL R12, R18, -R12 ;  /* 0x8000000c120c7228 */ /* 0x000fe20000000000 */
[----:B------:R-:W-:Y:S01]  /*2880*/  IMAD.MOV.U32 R2, RZ, RZ, 0x652b82fe ;  /* 0x652b82feff027424 */ /* 0x000fe200078e00ff */
[----:B------:R-:W-:Y:S01]  /*2890*/  MOV R3, 0x3ff71547 ;  /* 0x3ff7154700037802 */ /* 0x000fe20000000f00 */
[----:B------:R-:W-:Y:S01]  /*28a0*/  UMOV UR6, 0xfefa39ef ;  /* 0xfefa39ef00067882 */ /* 0x000fe20000000000 */
[----:B------:R-:W-:Y:S01]  /*28b0*/  UMOV UR7, 0x3fe62e42 ;  /* 0x3fe62e4200077882 */ /* 0x000fe20000000000 */
[----:B------:R-:W-:Y:S01]  /*28c0*/  IMAD.MOV.U32 R18, RZ, RZ, 0x40000000 ;  /* 0x40000000ff127424 */ /* 0x000fe200078e00ff */
[----:B------:R-:W-:Y:S01]  /*28d0*/  UMOV UR8, 0x11122322 ;  /* 0x1112232200087882 */ /* 0x000fe20000000000 */
[----:B------:R-:W-:Y:S01]  /*28e0*/  IMAD.MOV.U32 R19, RZ, RZ, 0x3ffd23dd ;  /* 0x3ffd23ddff137424 */ /* 0x000fe200078e00ff */
[----:B------:R-:W-:Y:S01]  /*28f0*/  DFMA R2, R12, R2, 6.75539944105574400000e+15 ;  /* 0x433800000c02742b */ /* 0x000fe20000000002 */
[----:B------:R-:W-:Y:S01]  /*2900*/  UMOV UR9, 0x3f811111 ;  /* 0x3f81111100097882 */ /* 0x000fe20000000000 */
[----:B------:R-:W-:Y:S01]  /*2910*/  FSETP.GEU.AND P1, PT, |R13|, 4.1917929649353027344, PT ;  /* 0x4086232b0d00780b */ /* 0x000fe20003f2e200 */
[----:B------:R-:W0:Y:S01]  /*2920*/  F2F.F64.F32 R24, R24 ;  /* 0x0000001800187310 */ /* 0x000e220000201800 */
[----:B------:R-:W-:Y:S01]  /*2930*/  DSETP.GT.AND P0, PT, R10, RZ, PT ;  /* 0x000000ff0a00722a */ /* 0x000fe20003f04000 */
[----:B------:R-:W-:Y:S03]  /*2940*/  BSSY.RECONVERGENT B0, `(.L_x_34) ;  /* 0x0000042000007945 */ /* 0x000fe60003800200 */
        /* <DEDUP_REMOVED lines=26> */
[----:B------:R-:W-:Y:S01]  /*2af0*/  DFMA R6, R32, UR6, -R18 ;  /* 0x0000000620067c2b */ /* 0x000fe20008000812 */
[----:B------:R-:W-:Y:S01]  /*2b00*/  UMOV UR6, 0x555502a1 ;  /* 0x555502a100067882 */ /* 0x000fe20000000000 */
[----:B------:R-:W-:Y:S01]  /*2b10*/  UMOV UR7, 0x3fa55555 ;  /* 0x3fa5555500077882 */ /* 0x000fe20000000000 */
[----:B------:R-:W-:-:S03]  /*2b20*/  UMOV UR9, 0x3fc55555 ;  /* 0x3fc5555500097882 */ /* 0x000fc60000000000 */
[----:B------:R-:W-:Y:S01]  /*2b30*/  DFMA R16, R4, R16, UR6 ;  /* 0x0000000604107e2b */ /* 0x000fe20008000010 */
[----:B------:R-:W-:Y:S01]  /*2b40*/  UMOV UR6, 0xe0000000 ;  /* 0xe000000000067882 */ /* 0x000fe20000000000 */
[----:B------:R-:W-:Y:S01]  /*2b50*/  DFMA R6, R6, R32, 1.7814779281616210938 ;  /* 0x3ffc80ef0606742b */ /* 0x000fe20000000020 */
[----:B------:R-:W-:-:S05]  /*2b60*/  UMOV UR7, 0x3fd6d1f0 ;  /* 0x3fd6d1f000077882 */ /* 0x000fca0000000000 */
[----:B------:R-:W-:Y:S01]  /*2b70*/  DFMA R16, R4, R16, UR8 ;  /* 0x0000000804107e2b */ /* 0x000fe20008000010 */
[----:B------:R-:W-:Y:S01]  /*2b80*/  UMOV UR8, 0xb ;  /* 0x0000000b00087882 */ /* 0x000fe20000000000 */
[----:B------:R-:W-:Y:S01]  /*2b90*/  DFMA R6, R6, R32, -UR6 ;  /* 0x8000000606067e2b */ /* 0x000fe20008000020 */
[----:B------:R-:W-:Y:S01]  /*2ba0*/  UMOV UR9, 0x3fe00000 ;  /* 0x3fe0000000097882 */ /* 0x000fe20000000000 */
[----:B------:R-:W-:Y:S01]  /*2bb0*/  UMOV UR6, 0x40000000 ;  /* 0x4000000000067882 */ /* 0x000fe20000000000 */
[----:B------:R-:W-:-:S03]  /*2bc0*/  UMOV UR7, 0x3fd470bf ;  /* 0x3fd470bf00077882 */ /* 0x000fc60000000000 */
[----:B------:R-:W-:Y:S02]  /*2bd0*/  DFMA R18, R4, R16, UR8 ;  /* 0x0000000804127e2b */ /* 0x000fe40008000010 */
[----:B------:R-:W-:Y:S01]  /*2be0*/  DFMA R6, R6, R32, UR6 ;  /* 0x0000000606067e2b */ /* 0x000fe20008000020 */
[----:B------:R-:W-:Y:S02]  /*2bf0*/  UMOV UR7, 0x3fd98845 ;  /* 0x3fd9884500077882 */ /* 0x000fe40000000000 */
[----:B------:R-:W-:-:S03]  /*2c00*/  DMUL R16, R14, UR6 ;  /* 0x000000060e107c28 */ /* 0x000fc60008000000 */
[----:B------:R-:W-:Y:S02]  /*2c10*/  DFMA R14, R4, R18, 1 ;  /* 0x3ff00000040e742b */ /* 0x000fe40000000012 */
[----:B------:R-:W-:Y:S02]  /*2c20*/  DMUL R32, R6, R32 ;  /* 0x0000002006207228 */ /* 0x000fe40000000000 */
[----:B------:R1:W2:Y:S04]  /*2c30*/  F2F.F64.F32 R6, R23 ;  /* 0x0000001700067310 */ /* 0x0002a80000201800 */
[----:B------:R-:W-:Y:S02]  /*2c40*/  DFMA R14, R4, R14, 1 ;  /* 0x3ff00000040e742b */ /* 0x000fe4000000000e */
[----:B------:R-:W-:-:S08]  /*2c50*/  DMUL R4, R16, R32 ;  /* 0x0000002010047228 */ /* 0x000fd00000000000 */
[----:B------:R-:W-:Y:S01]  /*2c60*/  DADD R10, -R4, 1 ;  /* 0x3ff00000040a7429 */ /* 0x000fe20000000100 */
[----:B------:R-:W-:Y:S02]  /*2c70*/  IMAD R17, R2, 0x100000, R15 ;  /* 0x0010000002117824 */ /* 0x000fe400078e020f */
[----:B------:R-:W-:Y:S01]  /*2c80*/  IMAD.MOV.U32 R16, RZ, RZ, R14 ;  /* 0x000000ffff107224 */ /* 0x000fe200078e000e */
[----:B012---:R-:W-:Y:S07]  /*2c90*/  @!P1 BRA `(.L_x_35) ;  /* 0x0000000000309947 */ /* 0x007fee0003800000 */
        /* <DEDUP_REMOVED lines=12> */
.L_x_35:
[----:B------:R-:W-:Y:S05]  /*2d60*/  BSYNC.RECONVERGENT B0 ;  /* 0x0000000000007941 */ /* 0x000fea0003800200 */
.L_x_34:
[----:B------:R-:W-:Y:S01]  /*2d70*/  FSEL R14, R10, R4, P0 ;  /* 0x000000040a0e7208 */ /* 0x000fe20000000000 */
[----:B------:R-:W-:Y:S01]  /*2d80*/  DMUL R6, R6, R16 ;  /* 0x0000001006067228 */ /* 0x000fe20000000000 */
[----:B------:R-:W-:Y:S01]  /*2d90*/  FSEL R15, R11, R5, P0 ;  /* 0x000000050b0f7208 */ /* 0x000fe20000000000 */
[----:B------:R-:W-:Y:S01]  /*2da0*/  DADD R4, -R8, 1 ;  /* 0x3ff0000008047429 */ /* 0x000fe20000000100 */
[----:B------:R-:W0:Y:S01]  /*2db0*/  LDC.64 R12, c[0x0][0x380] ;  /* 0x0000e000ff0c7b82 */ /* 0x000e220000000a00 */
[----:B------:R-:W-:Y:S04]  /*2dc0*/  F2F.F32.F64 R16, R26 ;  /* 0x0000001a00107310 */ /* 0x000fe80000301000 */
[----:B------:R-:W-:Y:S02]  /*2dd0*/  DMUL R2, R14, R6 ;  /* 0x000000060e027228 */ /* 0x000fe40000000000 */
[----:B------:R-:W-:-:S02]  /*2de0*/  DMUL R10, R24, R4 ;  /* 0x00000004180a7228 */ /* 0x000fc40000000000 */
[----:B------:R-:W-:Y:S01]  /*2df0*/  DADD R4, -R14, 1 ;  /* 0x3ff000000e047429 */ /* 0x000fe20000000100 */
[----:B------:R-:W-:Y:S01]  /*2e00*/  F2F.F32.F64 R18, R20 ;  /* 0x0000001400127310 */ /* 0x000fe20000301000 */
[----:B------:R-:W1:Y:S02]  /*2e10*/  LDC.64 R14, c[0x0][0x388] ;  /* 0x0000e200ff0e7b82 */ /* 0x000e640000000a00 */
[----:B------:R-:W-:-:S04]  /*2e20*/  DFMA R2, R8, R24, -R2 ;  /* 0x000000180802722b */ /* 0x000fc80000000802 */
[----:B------:R-:W-:Y:S02]  /*2e30*/  DFMA R4, R6, R4, -R10 ;  /* 0x000000040604722b */ /* 0x000fe4000000080a */
[----:B------:R-:W2:Y:S01]  /*2e40*/  F2F.F32.F64 R17, R2 ;  /* 0x0000000200117310 */ /* 0x000ea20000301000 */
[----:B0-----:R-:W-:-:S07]  /*2e50*/  IMAD.WIDE R6, R29, 0x8, R12 ;  /* 0x000000081d067825 */ /* 0x001fce00078e020c */
[----:B------:R-:W0:Y:S01]  /*2e60*/  F2F.F32.F64 R19, R4 ;  /* 0x0000000400137310 */ /* 0x000e220000301000 */
[----:B--2---:R-:W-:Y:S01]  /*2e70*/  STG.E.64 desc[UR4][R6.64], R16 ;  /* 0x0000001006007986 */ /* 0x004fe2000c101b04 */
[----:B-1----:R-:W-:-:S05]  /*2e80*/  IMAD.WIDE R8, R29, 0x8, R14 ;  /* 0x000000081d087825 */ /* 0x002fca00078e020e */
[----:B0-----:R-:W-:Y:S01]  /*2e90*/  STG.E.64 desc[UR4][R8.64], R18 ;  /* 0x0000001208007986 */ /* 0x001fe2000c101b04 */
[----:B------:R-:W-:Y:S05]  /*2ea0*/  EXIT ;  /* 0x000000000000794d */ /* 0x000fea0003800000 */
        .weak           $__internal_0_$__cuda_sm20_dblrcp_rn_slowpath_v3
        .type           $__internal_0_$__cuda_sm20_dblrcp_rn_slowpath_v3,@function
        .size           $__internal_0_$__cuda_sm20_dblrcp_rn_slowpath_v3,($__internal_1_$__cuda_sm20_div_rn_f64_full - $__internal_0_$__cuda_sm20_dblrcp_rn_slowpath_v3)
$__internal_0_$__cuda_sm20_dblrcp_rn_slowpath_v3:
[----:B------:R-:W-:Y:S01]  /*2eb0*/  DSETP.GTU.AND P0, PT, |R4|, +INF , PT ;  /* 0x7ff000000400742a */ /* 0x000fe20003f0c200 */
[----:B------:R-:W-:-:S13]  /*2ec0*/  BSSY.RECONVERGENT B1, `(.L_x_36) ;  /* 0x0000022000017945 */ /* 0x000fda0003800200 */
[----:B------:R-:W-:Y:S05]  /*2ed0*/  @P0 BRA `(.L_x_37) ;  /* 0x0000000000780947 */ /* 0x000fea0003800000 */
[----:B------:R-:W-:-:S05]  /*2ee0*/  LOP3.LUT R3, R5, 0x7fffffff, RZ, 0xc0, !PT ;  /* 0x7fffffff05037812 */ /* 0x000fca00078ec0ff */
[----:B------:R-:W-:-:S05]  /*2ef0*/  VIADD R6, R3, 0xffffffff ;  /* 0xffffffff03067836 */ /* 0x000fca0000000000 */
[----:B------:R-:W-:-:S13]  /*2f00*/  ISETP.GE.U32.AND P0, PT, R6, 0x7fefffff, PT ;  /* 0x7fefffff0600780c */ /* 0x000fda0003f06070 */
[----:B------:R-:W-:Y:S01]  /*2f10*/  @P0 LOP3.LUT R7, R5, 0x7ff00000, RZ, 0x3c, !PT ;  /* 0x7ff0000005070812 */ /* 0x000fe200078e3cff */
[----:B------:R-:W-:Y:S01]  /*2f20*/  @P0 IMAD.MOV.U32 R6, RZ, RZ, RZ ;  /* 0x000000ffff060224 */ /* 0x000fe200078e00ff */
[----:B------:R-:W-:Y:S06]  /*2f30*/  @P0 BRA `(.L_x_38) ;  /* 0x0000000000680947 */ /* 0x000fec0003800000 */
[----:B------:R-:W-:-:S13]  /*2f40*/  ISETP.GE.U32.AND P0, PT, R3, 0x1000001, PT ;  /* 0x010000010300780c */ /* 0x000fda0003f06070 */
[----:B------:R-:W-:Y:S05]  /*2f50*/  @!P0 BRA `(.L_x_39) ;  /* 0x0000000000348947 */ /* 0x000fea0003800000 */
[----:B------:R-:W-:Y:S02]  /*2f60*/  VIADD R7, R5, 0xc0200000 ;  /* 0xc020000005077836 */ /* 0x000fe40000000000 */
[----:B------:R-:W-:Y:S02]  /*2f70*/  IMAD.MOV.U32 R6, RZ, RZ, R4 ;  /* 0x000000ffff067224 */ /* 0x000fe400078e0004 */
[----:B------:R-:W0:Y:S04]  /*2f80*/  MUFU.RCP64H R3, R7 ;  /* 0x0000000700037308 */ /* 0x000e280000001800 */
[----:B0-----:R-:W-:-:S08]  /*2f90*/  DFMA R34, -R6, R2, 1 ;  /* 0x3ff000000622742b */ /* 0x001fd00000000102 */
[----:B------:R-:W-:-:S08]  /*2fa0*/  DFMA R34, R34, R34, R34 ;  /* 0x000000222222722b */ /* 0x000fd00000000022 */
[----:B------:R-:W-:-:S08]  /*2fb0*/  DFMA R34, R2, R34, R2 ;  /* 0x000000220222722b */ /* 0x000fd00000000002 */
[----:B------:R-:W-:-:S08]  /*2fc0*/  DFMA R2, -R6, R34, 1 ;  /* 0x3ff000000602742b */ /* 0x000fd00000000122 */
[----:B------:R-:W-:-:S08]  /*2fd0*/  DFMA R2, R34, R2, R34 ;  /* 0x000000022202722b */ /* 0x000fd00000000022 */
[----:B------:R-:W-:-:S08]  /*2fe0*/  DMUL R2, R2, 2.2250738585072013831e-308 ;  /* 0x0010000002027828 */ /* 0x000fd00000000000 */
[----:B------:R-:W-:-:S08]  /*2ff0*/  DFMA R4, -R4, R2, 1 ;  /* 0x3ff000000404742b */ /* 0x000fd00000000102 */
[----:B------:R-:W-:-:S08]  /*3000*/  DFMA R4, R4, R4, R4 ;  /* 0x000000040404722b */ /* 0x000fd00000000004 */
[----:B------:R-:W-:Y:S01]  /*3010*/  DFMA R6, R2, R4, R2 ;  /* 0x000000040206722b */ /* 0x000fe20000000002 */
[----:B------:R-:W-:Y:S10]  /*3020*/  BRA `(.L_x_38) ;  /* 0x00000000002c7947 */ /* 0x000ff40003800000 */
.L_x_39:
[----:B------:R-:W-:-:S06]  /*3030*/  DMUL R4, R4, 8.11296384146066816958e+31 ;  /* 0x4690000004047828 */ /* 0x000fcc0000000000 */
[----:B------:R-:W0:Y:S02]  /*3040*/  MUFU.RCP64H R3, R5 ;  /* 0x0000000500037308 */ /* 0x000e240000001800 */
[----:B0-----:R-:W-:-:S08]  /*3050*/  DFMA R6, -R4, R2, 1 ;  /* 0x3ff000000406742b */ /* 0x001fd00000000102 */
[----:B------:R-:W-:-:S08]  /*3060*/  DFMA R6, R6, R6, R6 ;  /* 0x000000060606722b */ /* 0x000fd00000000006 */
[----:B------:R-:W-:-:S08]  /*3070*/  DFMA R6, R2, R6, R2 ;  /* 0x000000060206722b */ /* 0x000fd00000000002 */
[----:B------:R-:W-:-:S08]  /*3080*/  DFMA R2, -R4, R6, 1 ;  /* 0x3ff000000402742b */ /* 0x000fd00000000106 */
[----:B------:R-:W-:-:S08]  /*3090*/  DFMA R2, R6, R2, R6 ;  /* 0x000000020602722b */ /* 0x000fd00000000006 */
[----:B------:R-:W-:Y:S01]  /*30a0*/  DMUL R6, R2, 8.11296384146066816958e+31 ;  /* 0x4690000002067828 */ /* 0x000fe20000000000 */
[----:B------:R-:W-:Y:S10]  /*30b0*/  BRA `(.L_x_38) ;  /* 0x0000000000087947 */ /* 0x000ff40003800000 */
.L_x_37:
[----:B------:R-:W-:Y:S01]  /*30c0*/  LOP3.LUT R7, R5, 0x80000, RZ, 0xfc, !PT ;  /* 0x0008000005077812 */ /* 0x000fe200078efcff */
[----:B------:R-:W-:-:S07]  /*30d0*/  IMAD.MOV.U32 R6, RZ, RZ, R4 ;  /* 0x000000ffff067224 */ /* 0x000fce00078e0004 */
.L_x_38:
[----:B------:R-:W-:Y:S05]  /*30e0*/  BSYNC.RECONVERGENT B1 ;  /* 0x0000000000017941 */ /* 0x000fea0003800200 */
.L_x_36:
[----:B------:R-:W-:Y:S01]  /*30f0*/  IMAD.MOV.U32 R2, RZ, RZ, R28 ;  /* 0x000000ffff027224 */ /* 0x000fe200078e001c */
[----:B------:R-:W-:-:S04]  /*3100*/  MOV R3, 0x0 ;  /* 0x0000000000037802 */ /* 0x000fc80000000f00 */
[----:B------:R-:W-:Y:S05]  /*3110*/  RET.REL.NODEC R2 `(_Z15BlackScholesGPUP6float2S0_S0_S0_S0_ffi) ;  /* 0xffffffcc02b87950 */ /* 0x000fea0003c3ffff */
        .weak           $__internal_1_$__cuda_sm20_div_rn_f64_full
        .type           $__internal_1_$__cuda_sm20_div_rn_f64_full,@function
        .size           $__internal_1_$__cuda_sm20_div_rn_f64_full,($__internal_2_$__cuda_sm20_drsqrt_f64_slowpath_v2 - $__internal_1_$__cuda_sm20_div_rn_f64_full)
$__internal_1_$__cuda_sm20_div_rn_f64_full:
[----:B------:R-:W-:Y:S01]  /*3120*/  FSETP.GEU.AND P2, PT, |R7|, 1.469367938527859385e-39, PT ;  /* 0x001000000700780b */ /* 0x000fe20003f4e200 */
[----:B------:R-:W-:Y:S01]  /*3130*/  IMAD.MOV.U32 R32, RZ, RZ, 0x1ca00000 ;  /* 0x1ca00000ff207424 */ /* 0x000fe200078e00ff */
[C---:B------:R-:W-:Y:S01]  /*3140*/  FSETP.GEU.AND P0, PT, |R3|.reuse, 1.469367938527859385e-39, PT ;  /* 0x001000000300780b */ /* 0x040fe20003f0e200 */
[----:B------:R-:W-:Y:S01]  /*3150*/  IMAD.MOV.U32 R36, RZ, RZ, 0x1 ;  /* 0x00000001ff247424 */ /* 0x000fe200078e00ff */
[----:B------:R-:W-:Y:S01]  /*3160*/  LOP3.LUT R4, R3, 0x800fffff, RZ, 0xc0, !PT ;  /* 0x800fffff03047812 */ /* 0x000fe200078ec0ff */
[----:B------:R-:W-:Y:S01]  /*3170*/  BSSY.RECONVERGENT B1, `(.L_x_40) ;  /* 0x0000052000017945 */ /* 0x000fe20003800200 */
[----:B------:R-:W-:Y:S02]  /*3180*/  LOP3.LUT R30, R7, 0x7ff00000, RZ, 0xc0, !PT ;  /* 0x7ff00000071e7812 */ /* 0x000fe400078ec0ff */
[----:B------:R-:W-:Y:S01]  /*3190*/  LOP3.LUT R5, R4, 0x3ff00000, RZ, 0xfc, !PT ;  /* 0x3ff0000004057812 */ /* 0x000fe200078efcff */
[----:B------:R-:W-:Y:S01]  /*31a0*/  IMAD.MOV.U32 R4, RZ, RZ, R2 ;  /* 0x000000ffff047224 */ /* 0x000fe200078e0002 */
[----:B------:R-:W-:Y:S01]  /*31b0*/  LOP3.LUT R34, R3, 0x7ff00000, RZ, 0xc0, !PT ;  /* 0x7ff0000003227812 */ /* 0x000fe200078ec0ff */
[----:B------:R-:W-:-:S02]  /*31c0*/  IMAD.MOV.U32 R33, RZ, RZ, R30 ;  /* 0x000000ffff217224 */ /* 0x000fc400078e001e */
[----:B------:R-:W-:Y:S01]  /*31d0*/  @!P2 LOP3.LUT R15, R3, 0x7ff00000, RZ, 0xc0, !PT ;  /* 0x7ff00000030fa812 */ /* 0x000fe200078ec0ff */
[----:B------:R-:W-:Y:S01]  /*31e0*/  @!P2 IMAD.MOV.U32 R16, RZ, RZ, RZ ;  /* 0x000000ffff10a224 */ /* 0x000fe200078e00ff */
[----:B------:R-:W-:Y:S01]  /*31f0*/  @!P0 DMUL R4, R2, 8.98846567431157953865e+307 ;  /* 0x7fe0000002048828 */ /* 0x000fe20000000000 */
[C---:B------:R-:W-:Y:S02]  /*3200*/  ISETP.GE.U32.AND P1, PT, R30.reuse, R34, PT ;  /* 0x000000221e00720c */ /* 0x040fe40003f26070 */
[----:B------:R-:W-:Y:S02]  /*3210*/  @!P2 ISETP.GE.U32.AND P3, PT, R30, R15, PT ;  /* 0x0000000f1e00a20c */ /* 0x000fe40003f66070 */
[C---:B------:R-:W-:Y:S01]  /*3220*/  SEL R15, R32.reuse, 0x63400000, !P1 ;  /* 0x63400000200f7807 */ /* 0x040fe20004800000 */
[----:B------:R-:W0:Y:S01]  /*3230*/  MUFU.RCP64H R37, R5 ;  /* 0x0000000500257308 */ /* 0x000e220000001800 */
[----:B------:R-:W-:Y:S02]  /*3240*/  @!P2 SEL R17, R32, 0x63400000, !P3 ;  /* 0x634000002011a807 */ /* 0x000fe40005800000 */
[----:B------:R-:W-:-:S02]  /*3250*/  LOP3.LUT R15, R15, 0x800fffff, R7, 0xf8, !PT ;  /* 0x800fffff0f0f7812 */ /* 0x000fc400078ef807 */
[----:B------:R-:W-:Y:S02]  /*3260*/  @!P2 LOP3.LUT R14, R17, 0x80000000, R7, 0xf8, !PT ;  /* 0x80000000110ea812 */ /* 0x000fe400078ef807 */
[----:B------:R-:W-:Y:S02]  /*3270*/  @!P0 LOP3.LUT R34, R5, 0x7ff00000, RZ, 0xc0, !PT ;  /* 0x7ff0000005228812 */ /* 0x000fe400078ec0ff */
[----:B------:R-:W-:Y:S01]  /*3280*/  @!P2 LOP3.LUT R17, R14, 0x100000, RZ, 0xfc, !PT ;  /* 0x001000000e11a812 */ /* 0x000fe200078efcff */
[----:B------:R-:W-:-:S06]  /*3290*/  IMAD.MOV.U32 R14, RZ, RZ, R6 ;  /* 0x000000ffff0e7224 */ /* 0x000fcc00078e0006 */
[----:B------:R-:W-:Y:S02]  /*32a0*/  @!P2 DFMA R14, R14, 2, -R16 ;  /* 0x400000000e0ea82b */ /* 0x000fe40000000810 */
[----:B0-----:R-:W-:-:S08]  /*32b0*/  DFMA R16, R36, -R4, 1 ;  /* 0x3ff000002410742b */ /* 0x001fd00000000804 */
[----:B------:R-:W-:Y:S01]  /*32c0*/  DFMA R16, R16, R16, R16 ;  /* 0x000000101010722b */ /* 0x000fe20000000010 */
[----:B------:R-:W-:-:S05]  /*32d0*/  @!P2 LOP3.LUT R33, R15, 0x7ff00000, RZ, 0xc0, !PT ;  /* 0x7ff000000f21a812 */ /* 0x000fca00078ec0ff */
[----:B------:R-:W-:Y:S02]  /*32e0*/  VIADD R35, R33, 0xffffffff ;  /* 0xffffffff21237836 */ /* 0x000fe40000000000 */
[----:B------:R-:W-:-:S03]  /*32f0*/  DFMA R36, R36, R16, R36 ;  /* 0x000000102424722b */ /* 0x000fc60000000024 */
[----:B------:R-:W-:Y:S02]  /*3300*/  ISETP.GT.U32.AND P0, PT, R35, 0x7feffffe, PT ;  /* 0x7feffffe2300780c */ /* 0x000fe40003f04070 */
[----:B------:R-:W-:-:S03]  /*3310*/  IADD3 R35, PT, PT, R34, -0x1, RZ ;  /* 0xffffffff22237810 */ /* 0x000fc60007ffe0ff */
[----:B------:R-:W-:Y:S01]  /*3320*/  DFMA R38, R36, -R4, 1 ;  /* 0x3ff000002426742b */ /* 0x000fe20000000804 */
[----:B------:R-:W-:-:S07]  /*3330*/  ISETP.GT.U32.OR P0, PT, R35, 0x7feffffe, P0 ;  /* 0x7feffffe2300780c */ /* 0x000fce0000704470 */
[----:B------:R-:W-:-:S08]  /*3340*/  DFMA R38, R36, R38, R36 ;  /* 0x000000262426722b */ /* 0x000fd00000000024 */
[----:B------:R-:W-:-:S08]  /*3350*/  DMUL R36, R38, R14 ;  /* 0x0000000e26247228 */ /* 0x000fd00000000000 */
[----:B------:R-:W-:-:S08]  /*3360*/  DFMA R16, R36, -R4, R14 ;  /* 0x800000042410722b */ /* 0x000fd0000000000e */
[----:B------:R-:W-:Y:S01]  /*3370*/  DFMA R16, R38, R16, R36 ;  /* 0x000000102610722b */ /* 0x000fe20000000024 */
[----:B------:R-:W-:Y:S10]  /*3380*/  @P0 BRA `(.L_x_41) ;  /* 0x00000000006c0947 */ /* 0x000ff40003800000 */
[----:B------:R-:W-:-:S04]  /*3390*/  LOP3.LUT R7, R3, 0x7ff00000, RZ, 0xc0, !PT ;  /* 0x7ff0000003077812 */ /* 0x000fc800078ec0ff */
[CC--:B------:R-:W-:Y:S02]  /*33a0*/  VIADDMNMX R6, R30.reuse, -R7.reuse, 0xb9600000, !PT ;  /* 0xb96000001e067446 */ /* 0x0c0fe40007800907 */
[----:B------:R-:W-:Y:S02]  /*33b0*/  ISETP.GE.U32.AND P0, PT, R30, R7, PT ;  /* 0x000000071e00720c */ /* 0x000fe40003f06070 */
[----:B------:R-:W-:Y:S02]  /*33c0*/  VIMNMX R6, PT, PT, R6, 0x46a00000, PT ;  /* 0x46a0000006067848 */ /* 0x000fe40003fe0100 */
[----:B------:R-:W-:Y:S01]  /*33d0*/  SEL R7, R32, 0x63400000, !P0 ;  /* 0x6340000020077807 */ /* 0x000fe20004000000 */
[----:B------:R-:W-:-:S04]  /*33e0*/  IMAD.MOV.U32 R32, RZ, RZ, RZ ;  /* 0x000000ffff207224 */ /* 0x000fc800078e00ff */
[----:B------:R-:W-:-:S04]  /*33f0*/  IMAD.IADD R6, R6, 0x1, -R7 ;  /* 0x0000000106067824 */ /* 0x000fc800078e0a07 */
[----:B------:R-:W-:-:S06]  /*3400*/  VIADD R33, R6, 0x7fe00000 ;  /* 0x7fe0000006217836 */ /* 0x000fcc0000000000 */
[----:B------:R-:W-:-:S10]  /*3410*/  DMUL R36, R16, R32 ;  /* 0x0000002010247228 */ /* 0x000fd40000000000 */
[----:B------:R-:W-:-:S13]  /*3420*/  FSETP.GTU.AND P0, PT, |R37|, 1.469367938527859385e-39, PT ;  /* 0x001000002500780b */ /* 0x000fda0003f0c200 */
[----:B------:R-:W-:Y:S05]  /*3430*/  @P0 BRA `(.L_x_42) ;  /* 0x0000000000940947 */ /* 0x000fea0003800000 */
[----:B------:R-:W-:Y:S01]  /*3440*/  DFMA R4, R16, -R4, R14 ;  /* 0x800000041004722b */ /* 0x000fe2000000000e */
[----:B------:R-:W-:-:S09]  /*3450*/  IMAD.MOV.U32 R32, RZ, RZ, RZ ;  /* 0x000000ffff207224 */ /* 0x000fd200078e00ff */
[C---:B------:R-:W-:Y:S02]  /*3460*/  FSETP.NEU.AND P0, PT, R5.reuse, RZ, PT ;  /* 0x000000ff0500720b */ /* 0x040fe40003f0d000 */
[----:B------:R-:W-:-:S04]  /*3470*/  LOP3.LUT R2, R5, 0x80000000, R3, 0x48, !PT ;  /* 0x8000000005027812 */ /* 0x000fc800078e4803 */
[----:B------:R-:W-:-:S07]  /*3480*/  LOP3.LUT R33, R2, R33, RZ, 0xfc, !PT ;  /* 0x0000002102217212 */ /* 0x000fce00078efcff */
[----:B------:R-:W-:Y:S05]  /*3490*/  @!P0 BRA `(.L_x_42) ;  /* 0x00000000007c8947 */ /* 0x000fea0003800000 */
[----:B------:R-:W-:Y:S01]  /*34a0*/  IMAD.MOV R5, RZ, RZ, -R6 ;  /* 0x000000ffff057224 */ /* 0x000fe200078e0a06 */
[----:B------:R-:W-:Y:S01]  /*34b0*/  IADD3 R3, PT, PT, -R6, -0x43300000, RZ ;  /* 0xbcd0000006037810 */ /* 0x000fe20007ffe1ff */
[----:B------:R-:W-:-:S06]  /*34c0*/  IMAD.MOV.U32 R4, RZ, RZ, RZ ;  /* 0x000000ffff047224 */ /* 0x000fcc00078e00ff */
[----:B------:R-:W-:Y:S02]  /*34d0*/  DFMA R4, R36, -R4, R16 ;  /* 0x800000042404722b */ /* 0x000fe40000000010 */
[----:B------:R-:W-:-:S08]  /*34e0*/  DMUL.RP R16, R16, R32 ;  /* 0x0000002010107228 */ /* 0x000fd00000008000 */
[----:B------:R-:W-:Y:S02]  /*34f0*/  FSETP.NEU.AND P0, PT, |R5|, R3, PT ;  /* 0x000000030500720b */ /* 0x000fe40003f0d200 */
[----:B------:R-:W-:Y:S02]  /*3500*/  LOP3.LUT R3, R17, R2, RZ, 0x3c, !PT ;  /* 0x0000000211037212 */ /* 0x000fe400078e3cff */
[----:B------:R-:W-:Y:S02]  /*3510*/  FSEL R36, R16, R36, !P0 ;  /* 0x0000002410247208 */ /* 0x000fe40004000000 */
[----:B------:R-:W-:Y:S01]  /*3520*/  FSEL R37, R3, R37, !P0 ;  /* 0x0000002503257208 */ /* 0x000fe20004000000 */
[----:B------:R-:W-:Y:S06]  /*3530*/  BRA `(.L_x_42) ;  /* 0x0000000000547947 */ /* 0x000fec0003800000 */
.L_x_41:
[----:B------:R-:W-:-:S14]  /*3540*/  DSETP.NAN.AND P0, PT, R6, R6, PT ;  /* 0x000000060600722a */ /* 0x000fdc0003f08000 */
[----:B------:R-:W-:Y:S05]  /*3550*/  @P0 BRA `(.L_x_43) ;  /* 0x0000000000440947 */ /* 0x000fea0003800000 */
[----:B------:R-:W-:-:S14]  /*3560*/  DSETP.NAN.AND P0, PT, R2, R2, PT ;  /* 0x000000020200722a */ /* 0x000fdc0003f08000 */
[----:B------:R-:W-:Y:S05]  /*3570*/  @P0 BRA `(.L_x_44) ;  /* 0x0000000000300947 */ /* 0x000fea0003800000 */
[----:B------:R-:W-:Y:S01]  /*3580*/  ISETP.NE.AND P0, PT, R33, R34, PT ;  /* 0x000000222100720c */ /* 0x000fe20003f05270 */
[----:B------:R-:W-:Y:S01]  /*3590*/  IMAD.MOV.U32 R36, RZ, RZ, 0x0 ;  /* 0x00000000ff247424 */ /* 0x000fe200078e00ff */
[----:B------:R-:W-:-:S11]  /*35a0*/  MOV R37, 0xfff80000 ;  /* 0xfff8000000257802 */ /* 0x000fd60000000f00 */
[----:B------:R-:W-:Y:S05]  /*35b0*/  @!P0 BRA `(.L_x_42) ;  /* 0x0000000000348947 */ /* 0x000fea0003800000 */
[----:B------:R-:W-:Y:S02]  /*35c0*/  ISETP.NE.AND P0, PT, R33, 0x7ff00000, PT ;  /* 0x7ff000002100780c */ /* 0x000fe40003f05270 */
[----:B------:R-:W-:Y:S02]  /*35d0*/  LOP3.LUT R37, R7, 0x80000000, R3, 0x48, !PT ;  /* 0x8000000007257812 */ /* 0x000fe400078e4803 */
[----:B------:R-:W-:-:S13]  /*35e0*/  ISETP.EQ.OR P0, PT, R34, RZ, !P0 ;  /* 0x000000ff2200720c */ /* 0x000fda0004702670 */
[----:B------:R-:W-:Y:S01]  /*35f0*/  @P0 LOP3.LUT R2, R37, 0x7ff00000, RZ, 0xfc, !PT ;  /* 0x7ff0000025020812 */ /* 0x000fe200078efcff */
[----:B------:R-:W-:Y:S02]  /*3600*/  @!P0 IMAD.MOV.U32 R36, RZ, RZ, RZ ;  /* 0x000000ffff248224 */ /* 0x000fe400078e00ff */
[----:B------:R-:W-:Y:S02]  /*3610*/  @P0 IMAD.MOV.U32 R36, RZ, RZ, RZ ;  /* 0x000000ffff240224 */ /* 0x000fe400078e00ff */
[----:B------:R-:W-:Y:S01]  /*3620*/  @P0 IMAD.MOV.U32 R37, RZ, RZ, R2 ;  /* 0x000000ffff250224 */ /* 0x000fe200078e0002 */
[----:B------:R-:W-:Y:S06]  /*3630*/  BRA `(.L_x_42) ;  /* 0x0000000000147947 */ /* 0x000fec0003800000 */
.L_x_44:
[----:B------:R-:W-:Y:S01]  /*3640*/  LOP3.LUT R37, R3, 0x80000, RZ, 0xfc, !PT ;  /* 0x0008000003257812 */ /* 0x000fe200078efcff */
[----:B------:R-:W-:Y:S01]  /*3650*/  IMAD.MOV.U32 R36, RZ, RZ, R2 ;  /* 0x000000ffff247224 */ /* 0x000fe200078e0002 */
[----:B------:R-:W-:Y:S06]  /*3660*/  BRA `(.L_x_42) ;  /* 0x0000000000087947 */ /* 0x000fec0003800000 */
.L_x_43:
[----:B------:R-:W-:Y:S01]  /*3670*/  LOP3.LUT R37, R7, 0x80000, RZ, 0xfc, !PT ;  /* 0x0008000007257812 */ /* 0x000fe200078efcff */
[----:B------:R-:W-:-:S07]  /*3680*/  IMAD.MOV.U32 R36, RZ, RZ, R6 ;  /* 0x000000ffff247224 */ /* 0x000fce00078e0006 */
.L_x_42:
[----:B------:R-:W-:Y:S05]  /*3690*/  BSYNC.RECONVERGENT B1 ;  /* 0x0000000000017941 */ /* 0x000fea0003800200 */
.L_x_40:
[----:B------:R-:W-:Y:S01]  /*36a0*/  MOV R2, R28 ;  /* 0x0000001c00027202 */ /* 0x000fe20000000f00 */
[----:B------:R-:W-:Y:S02]  /*36b0*/  IMAD.MOV.U32 R3, RZ, RZ, 0x0 ;  /* 0x00000000ff037424 */ /* 0x000fe400078e00ff */
[----:B------:R-:W-:Y:S02]  /*36c0*/  IMAD.MOV.U32 R14, RZ, RZ, R36 ;  /* 0x000000ffff0e7224 */ /* 0x000fe400078e0024 */
[----:B------:R-:W-:Y:S01]  /*36d0*/  IMAD.MOV.U32 R15, RZ, RZ, R37 ;  /* 0x000000ffff0f7224 */ /* 0x000fe200078e0025 */
[----:B------:R-:W-:Y:S06]  /*36e0*/  RET.REL.NODEC R2 `(_Z15BlackScholesGPUP6float2S0_S0_S0_S0_ffi) ;  /* 0xffffffc802447950 */ /* 0x000fec0003c3ffff */
        .weak           $__internal_2_$__cuda_sm20_drsqrt_f64_slowpath_v2
        .type           $__internal_2_$__cuda_sm20_drsqrt_f64_slowpath_v2,@function
        .size           $__internal_2_$__cuda_sm20_drsqrt_f64_slowpath_v2,($__internal_3_$__cuda_sm3x_div_rn_noftz_f32_slowpath - $__internal_2_$__cuda_sm20_drsqrt_f64_slowpath_v2)
$__internal_2_$__cuda_sm20_drsqrt_f64_slowpath_v2:
[----:B------:R-:W-:Y:S01]  /*36f0*/  DSETP.NEU.AND P0, PT, R16, RZ, PT ;  /* 0x000000ff1000722a */ /* 0x000fe20003f0d000 */
[----:B------:R-:W-:Y:S01]  /*3700*/  BSSY.RECONVERGENT B1, `(.L_x_45) ;  /* 0x000001c000017945 */ /* 0x000fe20003800200 */
[----:B------:R-:W-:-:S12]  /*3710*/  LOP3.LUT R2, R17, 0x80000000, RZ, 0xc0, !PT ;  /* 0x8000000011027812 */ /* 0x000fd800078ec0ff */
[----:B------:R-:W-:Y:S05]  /*3720*/  @!P0 BRA `(.L_x_46) ;  /* 0x00000000005c8947 */ /* 0x000fea0003800000 */
[----:B------:R-:W-:-:S14]  /*3730*/  DSETP.GTU.AND P0, PT, |R16|, +INF , PT ;  /* 0x7ff000001000742a */ /* 0x000fdc0003f0c200 */
[----:B------:R-:W-:Y:S05]  /*3740*/  @P0 BRA `(.L_x_47) ;  /* 0x00000000004c0947 */ /* 0x000fea0003800000 */
[----:B------:R-:W-:-:S13]  /*3750*/  ISETP.NE.AND P0, PT, R2, RZ, PT ;  /* 0x000000ff0200720c */ /* 0x000fda0003f05270 */
[----:B------:R-:W-:Y:S02]  /*3760*/  @P0 IMAD.MOV.U32 R2, RZ, RZ, 0x0 ;  /* 0x00000000ff020424 */ /* 0x000fe400078e00ff */
[----:B------:R-:W-:Y:S01]  /*3770*/  @P0 IMAD.MOV.U32 R3, RZ, RZ, -0x80000 ;  /* 0xfff80000ff030424 */ /* 0x000fe200078e00ff */
[----:B------:R-:W-:Y:S06]  /*3780*/  @P0 BRA `(.L_x_48) ;  /* 0x00000000004c0947 */ /* 0x000fec0003800000 */
[----:B------:R-:W-:-:S14]  /*3790*/  DSETP.NEU.AND P0, PT, |R16|, +INF , PT ;  /* 0x7ff000001000742a */ /* 0x000fdc0003f0d200 */
[----:B------:R-:W-:Y:S01]  /*37a0*/  @!P0 CS2R R2, SRZ ;  /* 0x0000000000028805 */ /* 0x000fe2000001ff00 */
[----:B------:R-:W-:Y:S06]  /*37b0*/  @!P0 BRA `(.L_x_48) ;  /* 0x0000000000408947 */ /* 0x000fec0003800000 */
[----:B------:R-:W-:Y:S01]  /*37c0*/  DMUL R16, R16, 1.80143985094819840000e+16 ;  /* 0x4350000010107828 */ /* 0x000fe20000000000 */
[----:B------:R-:W-:Y:S02]  /*37d0*/  IMAD.MOV.U32 R4, RZ, RZ, RZ ;  /* 0x000000ffff047224 */ /* 0x000fe400078e00ff */
[----:B------:R-:W-:Y:S02]  /*37e0*/  IMAD.MOV.U32 R6, RZ, RZ, 0x0 ;  /* 0x00000000ff067424 */ /* 0x000fe400078e00ff */
[----:B------:R-:W-:Y:S01]  /*37f0*/  IMAD.MOV.U32 R7, RZ, RZ, 0x3fd80000 ;  /* 0x3fd80000ff077424 */ /* 0x000fe200078e00ff */
[----:B------:R-:W0:Y:S02]  /*3800*/  MUFU.RSQ64H R5, R17 ;  /* 0x0000001100057308 */ /* 0x000e240000001c00 */
[----:B0-----:R-:W-:-:S08]  /*3810*/  DMUL R2, R4, R4 ;  /* 0x0000000404027228 */ /* 0x001fd00000000000 */
[----:B------:R-:W-:-:S08]  /*3820*/  DFMA R2, R16, -R2, 1 ;  /* 0x3ff000001002742b */ /* 0x000fd00000000802 */
[----:B------:R-:W-:Y:S02]  /*3830*/  DFMA R6, R2, R6, 0.5 ;  /* 0x3fe000000206742b */ /* 0x000fe40000000006 */
[----:B------:R-:W-:-:S08]  /*3840*/  DMUL R2, R4, R2 ;  /* 0x0000000204027228 */ /* 0x000fd00000000000 */
[----:B------:R-:W-:-:S08]  /*3850*/  DFMA R2, R6, R2, R4 ;  /* 0x000000020602722b */ /* 0x000fd00000000004 */
[----:B------:R-:W-:Y:S01]  /*3860*/  DMUL R2, R2, 134217728 ;  /* 0x41a0000002027828 */ /* 0x000fe20000000000 */
[----:B------:R-:W-:Y:S10]  /*3870*/  BRA `(.L_x_48) ;  /* 0x0000000000107947 */ /* 0x000ff40003800000 */
.L_x_47:
[----:B------:R-:W-:Y:S01]  /*3880*/  DADD R2, R16, R16 ;  /* 0x0000000010027229 */ /* 0x000fe20000000010 */
[----:B------:R-:W-:Y:S10]  /*3890*/  BRA `(.L_x_48) ;  /* 0x0000000000087947 */ /* 0x000ff40003800000 */
.L_x_46:
[----:B------:R-:W-:Y:S01]  /*38a0*/  LOP3.LUT R3, R2, 0x7ff00000, RZ, 0xfc, !PT ;  /* 0x7ff0000002037812 */ /* 0x000fe200078efcff */
[----:B------:R-:W-:-:S07]  /*38b0*/  IMAD.MOV.U32 R2, RZ, RZ, RZ ;  /* 0x000000ffff027224 */ /* 0x000fce00078e00ff */
.L_x_48:
[----:B------:R-:W-:Y:S05]  /*38c0*/  BSYNC.RECONVERGENT B1 ;  /* 0x0000000000017941 */ /* 0x000fea0003800200 */
.L_x_45:
[----:B------:R-:W-:Y:S01]  /*38d0*/  IMAD.MOV.U32 R15, RZ, RZ, 0x0 ;  /* 0x00000000ff0f7424 */ /* 0x000fe200078e00ff */
[----:B------:R-:W-:Y:S01]  /*38e0*/  MOV R4, R2 ;  /* 0x0000000200047202 */ /* 0x000fe20000000f00 */
[----:B------:R-:W-:Y:S02]  /*38f0*/  IMAD.MOV.U32 R5, RZ, RZ, R3 ;  /* 0x000000ffff057224 */ /* 0x000fe400078e0003 */
[----:B------:R-:W-:Y:S05]  /*3900*/  RET.REL.NODEC R14 `(_Z15BlackScholesGPUP6float2S0_S0_S0_S0_ffi) ;  /* 0xffffffc40ebc7950 */ /* 0x000fea0003c3ffff */
        .weak           $__internal_3_$__cuda_sm3x_div_rn_noftz_f32_slowpath
        .type           $__internal_3_$__cuda_sm3x_div_rn_noftz_f32_slowpath,@function
        .size           $__internal_3_$__cuda_sm3x_div_rn_noftz_f32_slowpath,(.L_x_64 - $__internal_3_$__cuda_sm3x_div_rn_noftz_f32_slowpath)
$__internal_3_$__cuda_sm3x_div_rn_noftz_f32_slowpath:
[--C-:B------:R-:W-:Y:S01]  /*3910*/  SHF.R.U32.HI R3, RZ, 0x17, R31.reuse ;  /* 0x00000017ff037819 */ /* 0x100fe2000001161f */
[----:B------:R-:W-:Y:S01]  /*3920*/  BSSY.RECONVERGENT B1, `(.L_x_49) ;  /* 0x0000064000017945 */ /* 0x000fe20003800200 */
[--C-:B------:R-:W-:Y:S01]  /*3930*/  SHF.R.U32.HI R6, RZ, 0x17, R0.reuse ;  /* 0x00000017ff067819 */ /* 0x100fe20000011600 */
[----:B------:R-:W-:Y:S01]  /*3940*/  IMAD.MOV.U32 R33, RZ, RZ, R0 ;  /* 0x000000ffff217224 */ /* 0x000fe200078e0000 */
[----:B------:R-:W-:Y:S01]  /*3950*/  LOP3.LUT R3, R3, 0xff, RZ, 0xc0, !PT ;  /* 0x000000ff03037812 */ /* 0x000fe200078ec0ff */
[----:B------:R-:W-:Y:S01]  /*3960*/  IMAD.MOV.U32 R2, RZ, RZ, R31 ;  /* 0x000000ffff027224 */ /* 0x000fe200078e001f */
[----:B------:R-:W-:-:S03]  /*3970*/  LOP3.LUT R6, R6, 0xff, RZ, 0xc0, !PT ;  /* 0x000000ff06067812 */ /* 0x000fc600078ec0ff */
[----:B------:R-:W-:Y:S02]  /*3980*/  VIADD R7, R3, 0xffffffff ;  /* 0xffffffff03077836 */ /* 0x000fe40000000000 */
[----:B------:R-:W-:-:S03]  /*3990*/  VIADD R14, R6, 0xffffffff ;  /* 0xffffffff060e7836 */ /* 0x000fc60000000000 */
[----:B------:R-:W-:-:S04]  /*39a0*/  ISETP.GT.U32.AND P0, PT, R7, 0xfd, PT ;  /* 0x000000fd0700780c */ /* 0x000fc80003f04070 */
[----:B------:R-:W-:-:S13]  /*39b0*/  ISETP.GT.U32.OR P0, PT, R14, 0xfd, P0 ;  /* 0x000000fd0e00780c */ /* 0x000fda0000704470 */
[----:B------:R-:W-:Y:S01]  /*39c0*/  @!P0 IMAD.MOV.U32 R5, RZ, RZ, RZ ;  /* 0x000000ffff058224 */ /* 0x000fe200078e00ff */
[----:B------:R-:W-:Y:S06]  /*39d0*/  @!P0 BRA `(.L_x_50) ;  /* 0x00000000005c8947 */ /* 0x000fec0003800000 */
[----:B------:R-:W-:Y:S02]  /*39e0*/  FSETP.GTU.FTZ.AND P0, PT, |R0|, +INF , PT ;  /* 0x7f8000000000780b */ /* 0x000fe40003f1c200 */
[----:B------:R-:W-:-:S04]  /*39f0*/  FSETP.GTU.FTZ.AND P1, PT, |R31|, +INF , PT ;  /* 0x7f8000001f00780b */ /* 0x000fc80003f3c200 */
[----:B------:R-:W-:-:S13]  /*3a00*/  PLOP3.LUT P0, PT, P0, P1, PT, 0xf8, 0x8f ;  /* 0x00000000008f781c */ /* 0x000fda0000703f70 */
[----:B------:R-:W-:Y:S05]  /*3a10*/  @P0 BRA `(.L_x_51) ;  /* 0x00000004004c0947 */ /* 0x000fea0003800000 */
[----:B------:R-:W-:-:S13]  /*3a20*/  LOP3.LUT P0, RZ, R2, 0x7fffffff, R33, 0xc8, !PT ;  /* 0x7fffffff02ff7812 */ /* 0x000fda000780c821 */
[----:B------:R-:W-:Y:S05]  /*3a30*/  @!P0 BRA `(.L_x_52) ;  /* 0x00000004003c8947 */ /* 0x000fea0003800000 */
[C---:B------:R-:W-:Y:S02]  /*3a40*/  FSETP.NEU.FTZ.AND P1, PT, |R0|.reuse, +INF , PT ;  /* 0x7f8000000000780b */ /* 0x040fe40003f3d200 */
[----:B------:R-:W-:Y:S02]  /*3a50*/  FSETP.NEU.FTZ.AND P2, PT, |R31|, +INF , PT ;  /* 0x7f8000001f00780b */ /* 0x000fe40003f5d200 */
[----:B------:R-:W-:-:S11]  /*3a60*/  FSETP.NEU.FTZ.AND P0, PT, |R0|, +INF , PT ;  /* 0x7f8000000000780b */ /* 0x000fd60003f1d200 */
[----:B------:R-:W-:Y:S05]  /*3a70*/  @!P2 BRA !P1, `(.L_x_52) ;  /* 0x00000004002ca947 */ /* 0x000fea0004800000 */
[----:B------:R-:W-:-:S04]  /*3a80*/  LOP3.LUT P1, RZ, R33, 0x7fffffff, RZ, 0xc0, !PT ;  /* 0x7fffffff21ff7812 */ /* 0x000fc8000782c0ff */
[----:B------:R-:W-:-:S13]  /*3a90*/  PLOP3.LUT P1, PT, P2, P1, PT, 0x2f, 0xf2 ;  /* 0x0000000000f2781c */ /* 0x000fda0001722577 */
[----:B------:R-:W-:Y:S05]  /*3aa0*/  @P1 BRA `(.L_x_53) ;  /* 0x0000000400181947 */ /* 0x000fea0003800000 */
[----:B------:R-:W-:-:S04]  /*3ab0*/  LOP3.LUT P1, RZ, R2, 0x7fffffff, RZ, 0xc0, !PT ;  /* 0x7fffffff02ff7812 */ /* 0x000fc8000782c0ff */
[----:B------:R-:W-:-:S13]  /*3ac0*/  PLOP3.LUT P0, PT, P0, P1, PT, 0x2f, 0xf2 ;  /* 0x0000000000f2781c */ /* 0x000fda0000702577 */
[----:B------:R-:W-:Y:S05]  /*3ad0*/  @P0 BRA `(.L_x_54) ;  /* 0x0000000400000947 */ /* 0x000fea0003800000 */
[----:B------:R-:W-:Y:S02]  /*3ae0*/  ISETP.GE.AND P0, PT, R14, RZ, PT ;  /* 0x000000ff0e00720c */ /* 0x000fe40003f06270 */
[----:B------:R-:W-:-:S11]  /*3af0*/  ISETP.GE.AND P1, PT, R7, RZ, PT ;  /* 0x000000ff0700720c */ /* 0x000fd60003f26270 */
[----:B------:R-:W-:Y:S01]  /*3b00*/  @P0 MOV R5, RZ ;  /* 0x000000ff00050202 */ /* 0x000fe20000000f00 */
[----:B------:R-:W-:Y:S02]  /*3b10*/  @!P0 IMAD.MOV.U32 R5, RZ, RZ, -0x40 ;  /* 0xffffffc0ff058424 */ /* 0x000fe400078e00ff */
[----:B------:R-:W-:Y:S01]  /*3b20*/  @!P0 FFMA R33, R0, 1.84467440737095516160e+19, RZ ;  /* 0x5f80000000218823 */ /* 0x000fe200000000ff */
[----:B------:R-:W-:Y:S01]  /*3b30*/  @!P1 FFMA R2, R31, 1.84467440737095516160e+19, RZ ;  /* 0x5f8000001f029823 */ /* 0x000fe200000000ff */
[----:B------:R-:W-:-:S07]  /*3b40*/  @!P1 VIADD R5, R5, 0x40 ;  /* 0x0000004005059836 */ /* 0x000fce0000000000 */
.L_x_50:
[----:B------:R-:W-:Y:S01]  /*3b50*/  LEA R7, R3, 0xc0800000, 0x17 ;  /* 0xc080000003077811 */ /* 0x000fe200078eb8ff */
[----:B------:R-:W-:Y:S01]  /*3b60*/  VIADD R6, R6, 0xffffff81 ;  /* 0xffffff8106067836 */ /* 0x000fe20000000000 */
[----:B------:R-:W-:Y:S03]  /*3b70*/  BSSY.RECONVERGENT B2, `(.L_x_55) ;  /* 0x0000035000027945 */ /* 0x000fe60003800200 */
[----:B------:R-:W-:Y:S02]  /*3b80*/  IMAD.IADD R30, R2, 0x1, -R7 ;  /* 0x00000001021e7824 */ /* 0x000fe400078e0a07 */
[C---:B------:R-:W-:Y:S01]  /*3b90*/  IMAD R2, R6.reuse, -0x800000, R33 ;  /* 0xff80000006027824 */ /* 0x040fe200078e0221 */
[----:B------:R-:W-:Y:S01]  /*3ba0*/  IADD3 R6, PT, PT, R6, 0x7f, -R3 ;  /* 0x0000007f06067810 */ /* 0x000fe20007ffe803 */
[----:B------:R-:W0:Y:S01]  /*3bb0*/  MUFU.RCP R14, R30 ;  /* 0x0000001e000e7308 */ /* 0x000e220000001000 */
[----:B------:R-:W-:-:S03]  /*3bc0*/  FADD.FTZ R15, -R30, -RZ ;  /* 0x800000ff1e0f7221 */ /* 0x000fc60000010100 */
[----:B------:R-:W-:Y:S02]  /*3bd0*/  IMAD.IADD R5, R6, 0x1, R5 ;  /* 0x0000000106057824 */ /* 0x000fe400078e0205 */
[----:B0-----:R-:W-:-:S04]  /*3be0*/  FFMA R7, R14, R15, 1 ;  /* 0x3f8000000e077423 */ /* 0x001fc8000000000f */
[----:B------:R-:W-:-:S04]  /*3bf0*/  FFMA R7, R14, R7, R14 ;  /* 0x000000070e077223 */ /* 0x000fc8000000000e */
[----:B------:R-:W-:-:S04]  /*3c00*/  FFMA R14, R2, R7, RZ ;  /* 0x00000007020e7223 */ /* 0x000fc800000000ff */
[----:B------:R-:W-:-:S04]  /*3c10*/  FFMA R28, R15, R14, R2 ;  /* 0x0000000e0f1c7223 */ /* 0x000fc80000000002 */
[----:B------:R-:W-:-:S04]  /*3c20*/  FFMA R28, R7, R28, R14 ;  /* 0x0000001c071c7223 */ /* 0x000fc8000000000e */
[----:B------:R-:W-:-:S04]  /*3c30*/  FFMA R15, R15, R28, R2 ;  /* 0x0000001c0f0f7223 */ /* 0x000fc80000000002 */
[----:B------:R-:W-:-:S05]  /*3c40*/  FFMA R2, R7, R15, R28 ;  /* 0x0000000f07027223 */ /* 0x000fca000000001c */
[----:B------:R-:W-:-:S04]  /*3c50*/  SHF.R.U32.HI R3, RZ, 0x17, R2 ;  /* 0x00000017ff037819 */ /* 0x000fc80000011602 */
[----:B------:R-:W-:-:S05]  /*3c60*/  LOP3.LUT R6, R3, 0xff, RZ, 0xc0, !PT ;  /* 0x000000ff03067812 */ /* 0x000fca00078ec0ff */
[----:B------:R-:W-:-:S04]  /*3c70*/  IMAD.IADD R3, R6, 0x1, R5 ;  /* 0x0000000106037824 */ /* 0x000fc800078e0205 */
[----:B------:R-:W-:-:S05]  /*3c80*/  VIADD R6, R3, 0xffffffff ;  /* 0xffffffff03067836 */ /* 0x000fca0000000000 */
[----:B------:R-:W-:-:S13]  /*3c90*/  ISETP.GE.U32.AND P0, PT, R6, 0xfe, PT ;  /* 0x000000fe0600780c */ /* 0x000fda0003f06070 */
[----:B------:R-:W-:Y:S05]  /*3ca0*/  @!P0 BRA `(.L_x_56) ;  /* 0x0000000000808947 */ /* 0x000fea0003800000 */
[----:B------:R-:W-:-:S13]  /*3cb0*/  ISETP.GT.AND P0, PT, R3, 0xfe, PT ;  /* 0x000000fe0300780c */ /* 0x000fda0003f04270 */
[----:B------:R-:W-:Y:S05]  /*3cc0*/  @P0 BRA `(.L_x_57) ;  /* 0x00000000006c0947 */ /* 0x000fea0003800000 */
[----:B------:R-:W-:-:S13]  /*3cd0*/  ISETP.GE.AND P0, PT, R3, 0x1, PT ;  /* 0x000000010300780c */ /* 0x000fda0003f06270 */
[----:B------:R-:W-:Y:S05]  /*3ce0*/  @P0 BRA `(.L_x_58) ;  /* 0x0000000000740947 */ /* 0x000fea0003800000 */
[----:B------:R-:W-:Y:S02]  /*3cf0*/  ISETP.GE.AND P0, PT, R3, -0x18, PT ;  /* 0xffffffe80300780c */ /* 0x000fe40003f06270 */
[----:B------:R-:W-:-:S11]  /*3d00*/  LOP3.LUT R2, R2, 0x80000000, RZ, 0xc0, !PT ;  /* 0x8000000002027812 */ /* 0x000fd600078ec0ff */
[----:B------:R-:W-:Y:S05]  /*3d10*/  @!P0 BRA `(.L_x_58) ;  /* 0x0000000000688947 */ /* 0x000fea0003800000 */
[-CC-:B------:R-:W-:Y:S01]  /*3d20*/  FFMA.RZ R5, R7, R15.reuse, R28.reuse ;  /* 0x0000000f07057223 */ /* 0x180fe2000000c01c */
[----:B------:R-:W-:Y:S01]  /*3d30*/  IADD3 R14, PT, PT, R3, 0x20, RZ ;  /* 0x00000020030e7810 */ /* 0x000fe20007ffe0ff */
[CCC-:B------:R-:W-:Y:S01]  /*3d40*/  FFMA.RP R6, R7.reuse, R15.reuse, R28.reuse ;  /* 0x0000000f07067223 */ /* 0x1c0fe2000000801c */
[----:B------:R-:W-:Y:S01]  /*3d50*/  FFMA.RM R7, R7, R15, R28 ;  /* 0x0000000f07077223 */ /* 0x000fe2000000401c */
[----:B------:R-:W-:Y:S02]  /*3d60*/  ISETP.NE.AND P2, PT, R3, RZ, PT ;  /* 0x000000ff0300720c */ /* 0x000fe40003f45270 */
[----:B------:R-:W-:Y:S02]  /*3d70*/  LOP3.LUT R5, R5, 0x7fffff, RZ, 0xc0, !PT ;  /* 0x007fffff05057812 */ /* 0x000fe400078ec0ff */
[----:B------:R-:W-:Y:S01]  /*3d80*/  ISETP.NE.AND P1, PT, R3, RZ, PT ;  /* 0x000000ff0300720c */ /* 0x000fe20003f25270 */
[----:B------:R-:W-:Y:S01]  /*3d90*/  IMAD.MOV R3, RZ, RZ, -R3 ;  /* 0x000000ffff037224 */ /* 0x000fe200078e0a03 */
[----:B------:R-:W-:-:S02]  /*3da0*/  LOP3.LUT R5, R5, 0x800000, RZ, 0xfc, !PT ;  /* 0x0080000005057812 */ /* 0x000fc400078efcff */
[----:B------:R-:W-:Y:S02]  /*3db0*/  FSETP.NEU.FTZ.AND P0, PT, R6, R7, PT ;  /* 0x000000070600720b */ /* 0x000fe40003f1d000 */
[----:B------:R-:W-:Y:S02]  /*3dc0*/  SHF.L.U32 R14, R5, R14, RZ ;  /* 0x0000000e050e7219 */ /* 0x000fe400000006ff */
[----:B------:R-:W-:Y:S02]  /*3dd0*/  SEL R6, R3, RZ, P2 ;  /* 0x000000ff03067207 */ /* 0x000fe40001000000 */
[----:B------:R-:W-:Y:S02]  /*3de0*/  ISETP.NE.AND P1, PT, R14, RZ, P1 ;  /* 0x000000ff0e00720c */ /* 0x000fe40000f25270 */
[----:B------:R-:W-:Y:S02]  /*3df0*/  SHF.R.U32.HI R6, RZ, R6, R5 ;  /* 0x00000006ff067219 */ /* 0x000fe40000011605 */
[----:B------:R-:W-:-:S02]  /*3e00*/  PLOP3.LUT P0, PT, P0, P1, PT, 0xf8, 0x8f ;  /* 0x00000000008f781c */ /* 0x000fc40000703f70 */
[----:B------:R-:W-:Y:S02]  /*3e10*/  SHF.R.U32.HI R14, RZ, 0x1, R6 ;  /* 0x00000001ff0e7819 */ /* 0x000fe40000011606 */
[----:B------:R-:W-:-:S04]  /*3e20*/  SEL R3, RZ, 0x1, !P0 ;  /* 0x00000001ff037807 */ /* 0x000fc80004000000 */
[----:B------:R-:W-:-:S04]  /*3e30*/  LOP3.LUT R3, R3, 0x1, R14, 0xf8, !PT ;  /* 0x0000000103037812 */ /* 0x000fc800078ef80e */
[----:B------:R-:W-:-:S05]  /*3e40*/  LOP3.LUT R3, R3, R6, RZ, 0xc0, !PT ;  /* 0x0000000603037212 */ /* 0x000fca00078ec0ff */
[----:B------:R-:W-:-:S05]  /*3e50*/  IMAD.IADD R3, R14, 0x1, R3 ;  /* 0x000000010e037824 */ /* 0x000fca00078e0203 */
[----:B------:R-:W-:Y:S01]  /*3e60*/  LOP3.LUT R2, R3, R2, RZ, 0xfc, !PT ;  /* 0x0000000203027212 */ /* 0x000fe200078efcff */
[----:B------:R-:W-:Y:S06]  /*3e70*/  BRA `(.L_x_58) ;  /* 0x0000000000107947 */ /* 0x000fec0003800000 */
.L_x_57:
[----:B------:R-:W-:-:S04]  /*3e80*/  LOP3.LUT R2, R2, 0x80000000, RZ, 0xc0, !PT ;  /* 0x8000000002027812 */ /* 0x000fc800078ec0ff */
[----:B------:R-:W-:Y:S01]  /*3e90*/  LOP3.LUT R2, R2, 0x7f800000, RZ, 0xfc, !PT ;  /* 0x7f80000002027812 */ /* 0x000fe200078efcff */
[----:B------:R-:W-:Y:S06]  /*3ea0*/  BRA `(.L_x_58) ;  /* 0x0000000000047947 */ /* 0x000fec0003800000 */
.L_x_56:
[----:B------:R-:W-:-:S07]  /*3eb0*/  IMAD R2, R5, 0x800000, R2 ;  /* 0x0080000005027824 */ /* 0x000fce00078e0202 */
.L_x_58:
[----:B------:R-:W-:Y:S05]  /*3ec0*/  BSYNC.RECONVERGENT B2 ;  /* 0x0000000000027941 */ /* 0x000fea0003800200 */
.L_x_55:
[----:B------:R-:W-:Y:S05]  /*3ed0*/  BRA `(.L_x_59) ;  /* 0x0000000000207947 */ /* 0x000fea0003800000 */
.L_x_54:
[----:B------:R-:W-:-:S04]  /*3ee0*/  LOP3.LUT R2, R2, 0x80000000, R33, 0x48, !PT ;  /* 0x8000000002027812 */ /* 0x000fc800078e4821 */
[----:B------:R-:W-:Y:S01]  /*3ef0*/  LOP3.LUT R2, R2, 0x7f800000, RZ, 0xfc, !PT ;  /* 0x7f80000002027812 */ /* 0x000fe200078efcff */
[----:B------:R-:W-:Y:S06]  /*3f00*/  BRA `(.L_x_59) ;  /* 0x0000000000147947 */ /* 0x000fec0003800000 */
.L_x_53:
[----:B------:R-:W-:Y:S01]  /*3f10*/  LOP3.LUT R2, R2, 0x80000000, R33, 0x48, !PT ;  /* 0x8000000002027812 */ /* 0x000fe200078e4821 */
[----:B------:R-:W-:Y:S06]  /*3f20*/  BRA `(.L_x_59) ;  /* 0x00000000000c7947 */ /* 0x000fec0003800000 */
.L_x_52:
[----:B------:R-:W0:Y:S01]  /*3f30*/  MUFU.RSQ R2, -QNAN ;  /* 0xffc0000000027908 */ /* 0x000e220000001400 */
[----:B------:R-:W-:Y:S05]  /*3f40*/  BRA `(.L_x_59) ;  /* 0x0000000000047947 */ /* 0x000fea0003800000 */
.L_x_51:
[----:B------:R-:W-:-:S07]  /*3f50*/  FADD.FTZ R2, R0, R31 ;  /* 0x0000001f00027221 */ /* 0x000fce0000010000 */
.L_x_59:
[----:B------:R-:W-:Y:S05]  /*3f60*/  BSYNC.RECONVERGENT B1 ;  /* 0x0000000000017941 */ /* 0x000fea0003800200 */
.L_x_49:
[----:B------:R-:W-:Y:S02]  /*3f70*/  IMAD.MOV.U32 R5, RZ, RZ, 0x0 ;  /* 0x00000000ff057424 */ /* 0x000fe400078e00ff */
[----:B0-----:R-:W-:Y:S02]  /*3f80*/  IMAD.MOV.U32 R6, RZ, RZ, R2 ;  /* 0x000000ffff067224 */ /* 0x001fe400078e0002 */
[----:B------:R-:W-:Y:S05]  /*3f90*/  RET.REL.NODEC R4 `(_Z15BlackScholesGPUP6float2S0_S0_S0_S0_ffi) ;  /* 0xffffffc004187950 */ /* 0x000fea0003c3ffff */
.L_x_60:
[----:B------:R-:W-:-:S00]  /*3fa0*/  BRA `(.L_x_60) ;  /* 0xfffffffc00fc7947 */ /* 0x000fc0000383ffff */
[----:B------:R-:W-:-:S00]  /*3fb0*/  NOP ;  /* 0x0000000000007918 */ /* 0x000fc00000000000 */
        /* <DEDUP_REMOVED lines=12> */
.L_x_64:


//--------------------- .nv.shared.reserved.0     --------------------------
	.section	.nv.shared.reserved.0,"aw",@nobits
	.weak		__nv_reservedSMEM_offset_0_alias
	.size		__nv_reservedSMEM_offset_0_alias, 0, 64
	.other		__nv_reservedSMEM_offset_0_alias,@"STO_CUDA_RESERVED_SHARED STV_DEFAULT"
__nv_reservedSMEM_offset_0_alias:
	.zero		0
	.zero		64


//--------------------- .nv.constant0._Z15BlackScholesGPUP6float2S0_S0_S0_S0_ffi --------------------------
	.section	.nv.constant0._Z15BlackScholesGPUP6float2S0_S0_S0_S0_ffi,"a",@progbits
	.sectionflags	@""
	.align	4
.nv.constant0._Z15BlackScholesGPUP6float2S0_S0_S0_S0_ffi:
	.zero		948


//--------------------- SYMBOLS --------------------------

	.type		.nv.reservedSmem.offset0,@object
	.size		.nv.reservedSmem.offset0,0x4
